def matmul_kernel(
    a_ptr,
    b_ptr,
    c_ptr,
    M,
    N,
    K,
    stride_am,
    stride_ak,
    stride_bk,
    stride_bn,
    stride_cm,
    stride_cn,
    BLOCK_M: tl.constexpr,
    BLOCK_N: tl.constexpr,
    BLOCK_K: tl.constexpr,
    GROUP_M: tl.constexpr,
):
    pid = tl.program_id(axis=0)
    num_pid_m = tl.cdiv(M, BLOCK_M)
    num_pid_n = tl.cdiv(N, BLOCK_N)
    num_pid_in_group = GROUP_M * num_pid_n
    group_id = pid // num_pid_in_group
    first_pid_m = group_id * GROUP_M
    group_size_m = min(num_pid_m - first_pid_m, GROUP_M)
    pid_m = first_pid_m + ((pid % num_pid_in_group) % group_size_m)
    pid_n = (pid % num_pid_in_group) // group_size_m

    offs_am = (pid_m * BLOCK_M + tl.arange(0, BLOCK_M)) % M
    offs_bn = (pid_n * BLOCK_N + tl.arange(0, BLOCK_N)) % N
    offs_k = tl.arange(0, BLOCK_K)
    a_ptrs = a_ptr + offs_am[:, None] * stride_am + offs_k[None, :] * stride_ak
    b_ptrs = b_ptr + offs_k[:, None] * stride_bk + offs_bn[None, :] * stride_bn

    acc = tl.zeros((BLOCK_M, BLOCK_N), dtype=tl.float32)
    for kk in range(0, tl.cdiv(K, BLOCK_K)):
        a = tl.load(a_ptrs, mask=offs_k[None, :] < K - kk * BLOCK_K, other=0.0)
        b = tl.load(b_ptrs, mask=offs_k[:, None] < K - kk * BLOCK_K, other=0.0)
        acc = tl.dot(a, b, acc)
        a_ptrs += BLOCK_K * stride_ak
        b_ptrs += BLOCK_K * stride_bk

    c = acc.to(c_ptr.dtype.element_ty)
    offs_cm = pid_m * BLOCK_M + tl.arange(0, BLOCK_M)
    offs_cn = pid_n * BLOCK_N + tl.arange(0, BLOCK_N)
    c_ptrs = c_ptr + offs_cm[:, None] * stride_cm + offs_cn[None, :] * stride_cn
    mask = (offs_cm[:, None] < M) & (offs_cn[None, :] < N)
    tl.store(c_ptrs, c, mask=mask)

# config = {"BLOCK_K": 128, "BLOCK_M": 64, "BLOCK_N": 32, "GROUP_M": 8, "arch": "sm_100", "dtype": "fp8e4m3", "num_ctas": 1, "num_stages": 2, "num_warps": 4}
# arch = sm_100


// ===== COMPILED SASS (sm_100a) =====

	.target	sm_100a

	.elftype	@"ET_EXEC"


//--------------------- .note.nv.tkinfo           --------------------------
	.section	.note.nv.tkinfo,"",@"SHT_NOTE"
	.sectionflags	@"SHF_NOTE_NV_TKINFO"
	.tkinfo
        /*0018*/ 	.word	0x00000081
        /*0030*/ 	.string	""
        /*0030*/ 	.string	"ptxas-blackwell"
        /*0030*/ 	.string	"Cuda compilation tools, release 12.9, V12.9.86"
        /*0030*/ 	.string	"Build cuda_12.9.r12.9/compiler.36037853_0"
        /*0030*/ 	.string	"-v  -suppress-debug-info  -lineinfo  -arch sm_100a "



//--------------------- .note.nv.cuver            --------------------------
	.section	.note.nv.cuver,"",@"SHT_NOTE"
	.sectionflags	@"SHF_NOTE_NV_CUVER"
        /*0018*/ 	.short	0x0001
        /*001a*/ 	.short	0x0064
        /*001c*/ 	.short	0x0001
        /*001e*/ 	.short	0x0000
        /*0020*/ 	.short	0x0001
        /*0022*/ 	.short	0x0000


//--------------------- .nv.info                  --------------------------
	.section	.nv.info,"",@"SHT_CUDA_INFO"
	.align	4


	//----- nvinfo : EIATTR_REGCOUNT
	.align		4
        /*0000*/ 	.byte	0x04, 0x2f
        /*0002*/ 	.short	(.L_4 - .L_3)
	.align		4
.L_3:
        /*0004*/ 	.word	index@(matmul_kernel)
        /*0008*/ 	.word	0x000000ff


	//----- nvinfo : EIATTR_FRAME_SIZE
	.align		4
.L_4:
        /*000c*/ 	.byte	0x04, 0x11
        /*000e*/ 	.short	(.L_6 - .L_5)
	.align		4
.L_5:
        /*0010*/ 	.word	index@($__internal_2_$__cuda_sm10x_tcgen05_guardrail_trap_unallocated_columns_being_dealloced)
        /*0014*/ 	.word	0x00000048


	//----- nvinfo : EIATTR_FRAME_SIZE
	.align		4
.L_6:
        /*0018*/ 	.byte	0x04, 0x11
        /*001a*/ 	.short	(.L_8 - .L_7)
	.align		4
.L_7:
        /*001c*/ 	.word	index@($__internal_1_$__cuda_sm10x_tcgen05_guardrail_trap_phase_invalid_during_alloc)
        /*0020*/ 	.word	0x00000048


	//----- nvinfo : EIATTR_FRAME_SIZE
	.align		4
.L_8:
        /*0024*/ 	.byte	0x04, 0x11
        /*0026*/ 	.short	(.L_10 - .L_9)
	.align		4
.L_9:
        /*0028*/ 	.word	index@($__internal_0_$__cuda_sm10x_tcgen05_guardrail_trap_col_being_dealloced_not_returned_by_alloc)
        /*002c*/ 	.word	0x00000048


	//----- nvinfo : EIATTR_FRAME_SIZE
	.align		4
.L_10:
        /*0030*/ 	.byte	0x04, 0x11
        /*0032*/ 	.short	(.L_12 - .L_11)
	.align		4
.L_11:
        /*0034*/ 	.word	index@(matmul_kernel)
        /*0038*/ 	.word	0x00000048


	//----- nvinfo : EIATTR_MIN_STACK_SIZE
	.align		4
.L_12:
        /*003c*/ 	.byte	0x04, 0x12
        /*003e*/ 	.short	(.L_14 - .L_13)
	.align		4
.L_13:
        /*0040*/ 	.word	index@(matmul_kernel)
        /*0044*/ 	.word	0x00000048
.L_14:


//--------------------- .nv.info.matmul_kernel    --------------------------
	.section	.nv.info.matmul_kernel,"",@"SHT_CUDA_INFO"
	.sectionflags	@""
	.align	4


	//----- nvinfo : EIATTR_CUDA_API_VERSION
	.align		4
        /*0000*/ 	.byte	0x04, 0x37
        /*0002*/ 	.short	(.L_16 - .L_15)
.L_15:
        /*0004*/ 	.word	0x00000081


	//----- nvinfo : EIATTR_KPARAM_INFO
	.align		4
.L_16:
        /*0008*/ 	.byte	0x04, 0x17
        /*000a*/ 	.short	(.L_18 - .L_17)
.L_17:
        /*000c*/ 	.word	0x00000000
        /*0010*/ 	.short	0x000d
        /*0012*/ 	.short	0x0048
        /*0014*/ 	.byte	0x00, 0xf4, 0x21, 0x00


	//----- nvinfo : EIATTR_KPARAM_INFO
	.align		4
.L_18:
        /*0018*/ 	.byte	0x04, 0x17
        /*001a*/ 	.short	(.L_20 - .L_19)
.L_19:
        /*001c*/ 	.word	0x00000000
        /*0020*/ 	.short	0x000c
        /*0022*/ 	.short	0x0040
        /*0024*/ 	.byte	0x00, 0xf4, 0x21, 0x00


	//----- nvinfo : EIATTR_KPARAM_INFO
	.align		4
.L_20:
        /*0028*/ 	.byte	0x04, 0x17
        /*002a*/ 	.short	(.L_22 - .L_21)
.L_21:
        /*002c*/ 	.word	0x00000000
        /*0030*/ 	.short	0x000b
        /*0032*/ 	.short	0x0038
        /*0034*/ 	.byte	0x00, 0xf0, 0x11, 0x00


	//----- nvinfo : EIATTR_KPARAM_INFO
	.align		4
.L_22:
        /*0038*/ 	.byte	0x04, 0x17
        /*003a*/ 	.short	(.L_24 - .L_23)
.L_23:
        /*003c*/ 	.word	0x00000000
        /*0040*/ 	.short	0x000a
        /*0042*/ 	.short	0x0034
        /*0044*/ 	.byte	0x00, 0xf0, 0x11, 0x00


	//----- nvinfo : EIATTR_KPARAM_INFO
	.align		4
.L_24:
        /*0048*/ 	.byte	0x04, 0x17
        /*004a*/ 	.short	(.L_26 - .L_25)
.L_25:
        /*004c*/ 	.word	0x00000000
        /*0050*/ 	.short	0x0009
        /*0052*/ 	.short	0x0030
        /*0054*/ 	.byte	0x00, 0xf0, 0x11, 0x00


	//----- nvinfo : EIATTR_KPARAM_INFO
	.align		4
.L_26:
        /*0058*/ 	.byte	0x04, 0x17
        /*005a*/ 	.short	(.L_28 - .L_27)
.L_27:
        /*005c*/ 	.word	0x00000000
        /*0060*/ 	.short	0x0008
        /*0062*/ 	.short	0x002c
        /*0064*/ 	.byte	0x00, 0xf0, 0x11, 0x00


	//----- nvinfo : EIATTR_KPARAM_INFO
	.align		4
.L_28:
        /*0068*/ 	.byte	0x04, 0x17
        /*006a*/ 	.short	(.L_30 - .L_29)
.L_29:
        /*006c*/ 	.word	0x00000000
        /*0070*/ 	.short	0x0007
        /*0072*/ 	.short	0x0028
        /*0074*/ 	.byte	0x00, 0xf0, 0x11, 0x00


	//----- nvinfo : EIATTR_KPARAM_INFO
	.align		4
.L_30:
        /*0078*/ 	.byte	0x04, 0x17
        /*007a*/ 	.short	(.L_32 - .L_31)
.L_31:
        /*007c*/ 	.word	0x00000000
        /*0080*/ 	.short	0x0006
        /*0082*/ 	.short	0x0024
        /*0084*/ 	.byte	0x00, 0xf0, 0x11, 0x00


	//----- nvinfo : EIATTR_KPARAM_INFO
	.align		4
.L_32:
        /*0088*/ 	.byte	0x04, 0x17
        /*008a*/ 	.short	(.L_34 - .L_33)
.L_33:
        /*008c*/ 	.word	0x00000000
        /*0090*/ 	.short	0x0005
        /*0092*/ 	.short	0x0020
        /*0094*/ 	.byte	0x00, 0xf0, 0x11, 0x00


	//----- nvinfo : EIATTR_KPARAM_INFO
	.align		4
.L_34:
        /*0098*/ 	.byte	0x04, 0x17
        /*009a*/ 	.short	(.L_36 - .L_35)
.L_35:
        /*009c*/ 	.word	0x00000000
        /*00a0*/ 	.short	0x0004
        /*00a2*/ 	.short	0x001c
        /*00a4*/ 	.byte	0x00, 0xf0, 0x11, 0x00


	//----- nvinfo : EIATTR_KPARAM_INFO
	.align		4
.L_36:
        /*00a8*/ 	.byte	0x04, 0x17
        /*00aa*/ 	.short	(.L_38 - .L_37)
.L_37:
        /*00ac*/ 	.word	0x00000000
        /*00b0*/ 	.short	0x0003
        /*00b2*/ 	.short	0x0018
        /*00b4*/ 	.byte	0x00, 0xf0, 0x11, 0x00


	//----- nvinfo : EIATTR_KPARAM_INFO
	.align		4
.L_38:
        /*00b8*/ 	.byte	0x04, 0x17
        /*00ba*/ 	.short	(.L_40 - .L_39)
.L_39:
        /*00bc*/ 	.word	0x00000000
        /*00c0*/ 	.short	0x0002
        /*00c2*/ 	.short	0x0010
        /*00c4*/ 	.byte	0x00, 0xf4, 0x21, 0x00


	//----- nvinfo : EIATTR_KPARAM_INFO
	.align		4
.L_40:
        /*00c8*/ 	.byte	0x04, 0x17
        /*00ca*/ 	.short	(.L_42 - .L_41)
.L_41:
        /*00cc*/ 	.word	0x00000000
        /*00d0*/ 	.short	0x0001
        /*00d2*/ 	.short	0x0008
        /*00d4*/ 	.byte	0x00, 0xf4, 0x21, 0x00


	//----- nvinfo : EIATTR_KPARAM_INFO
	.align		4
.L_42:
        /*00d8*/ 	.byte	0x04, 0x17
        /*00da*/ 	.short	(.L_44 - .L_43)
.L_43:
        /*00dc*/ 	.word	0x00000000
        /*00e0*/ 	.short	0x0000
        /*00e2*/ 	.short	0x0000
        /*00e4*/ 	.byte	0x00, 0xf4, 0x21, 0x00


	//----- nvinfo : EIATTR_AT_ENTRY_FRAGMENTS
	.align		4
.L_44:
        /*00e8*/ 	.byte	0x04, 0x4f
        /*00ea*/ 	.short	(.L_46 - .L_45)


	//   ....[0]....
.L_45:
        /*00ec*/ 	.word	0x00000004


	//----- nvinfo : EIATTR_RESERVED_SMEM_USED
	.align		4
.L_46:
        /*00f0*/ 	.byte	0x01, 0x41
	.zero		2


	//----- nvinfo : EIATTR_SPARSE_MMA_MASK
	.align		4
        /*00f4*/ 	.byte	0x03, 0x50
        /*00f6*/ 	.short	0x0000


	//----- nvinfo : EIATTR_TCGEN05_1CTA_USED
	.align		4
        /*00f8*/ 	.byte	0x01, 0x51
	.zero		2


	//----- nvinfo : EIATTR_MAXREG_COUNT
	.align		4
        /*00fc*/ 	.byte	0x03, 0x1b
        /*00fe*/ 	.short	0x00ff


	//----- nvinfo : EIATTR_NUM_BARRIERS
	.align		4
        /*0100*/ 	.byte	0x02, 0x4c
        /*0102*/ 	.byte	0x01
	.zero		1


	//----- nvinfo : EIATTR_ANNOTATIONS
	.align		4
        /*0104*/ 	.byte	0x04, 0x55
        /*0106*/ 	.short	(.L_48 - .L_47)


	//   ....[0]....
.L_47:
        /*0108*/ 	.word	0x00000001
        /*010c*/ 	.byte	0x90, 0x0a, 0x00, 0x00, 0x01, 0x00, 0x00, 0x00, 0x80, 0x0b, 0x00, 0x00, 0x01, 0x00, 0x00, 0x00
        /* <DEDUP_REMOVED lines=20> */
        /*025c*/ 	.byte	0xd0, 0xab, 0x00, 0x00, 0x01, 0x00, 0x00, 0x00, 0xf0, 0xab, 0x00, 0x00


	//----- nvinfo : EIATTR_INT_WARP_WIDE_INSTR_OFFSETS
	.align		4
.L_48:
        /*0268*/ 	.byte	0x04, 0x31
        /*026a*/ 	.short	(.L_50 - .L_49)


	//   ....[0]....
.L_49:
        /*026c*/ 	.word	0x00001420


	//   ....[1]....
        /*0270*/ 	.word	0x00001450


	//   ....[2]....
        /*0274*/ 	.word	0x00004f50


	//   ....[3]....
        /*0278*/ 	.word	0x0000b9a0


	//   ....[4]....
        /*027c*/ 	.word	0x0000b9f0


	//----- nvinfo : EIATTR_COOP_GROUP_MASK_REGIDS
	.align		4
.L_50:
        /*0280*/ 	.byte	0x04, 0x29
        /*0282*/ 	.short	(.L_52 - .L_51)


	//   ....[0]....
.L_51:
        /*0284*/ 	.word	0xffffffff


	//   ....[1]....
        /*0288*/ 	.word	0xffffffff


	//   ....[2]....
        /*028c*/ 	.word	0xffffffff


	//   ....[3]....
        /*0290*/ 	.word	0xffffffff


	//----- nvinfo : EIATTR_COOP_GROUP_INSTR_OFFSETS
	.align		4
.L_52:
        /*0294*/ 	.byte	0x04, 0x28
        /*0296*/ 	.short	(.L_54 - .L_53)


	//   ....[0]....
.L_53:
        /*0298*/ 	.word	0x00000080


	//   ....[1]....
        /*029c*/ 	.word	0x00000330


	//   ....[2]....
        /*02a0*/ 	.word	0x0000b840


	//   ....[3]....
        /*02a4*/ 	.word	0x0000baa0


	//----- nvinfo : EIATTR_VRC_CTA_INIT_COUNT
	.align		4
.L_54:
        /*02a8*/ 	.byte	0x02, 0x4a
        /*02aa*/ 	.byte	0x80
	.zero		1


	//----- nvinfo : EIATTR_MBARRIER_INSTR_OFFSETS
	.align		4
        /*02ac*/ 	.byte	0x04, 0x39
        /*02ae*/ 	.short	(.L_56 - .L_55)


	//   ....[0]....
.L_55:
        /*02b0*/ 	.word	0x00001570
        /*02b4*/ 	.word	0x000000ff
        /*02b8*/ 	.word	0x00000000
        /*02bc*/ 	.short	0x0100
        /*02be*/ 	.byte	0x06
	.zero		1


	//   ....[1]....
        /*02c0*/ 	.word	0x00004f80
        /*02c4*/ 	.word	0x000000ff
        /*02c8*/ 	.word	0x00006008
        /*02cc*/ 	.short	0x0100
        /*02ce*/ 	.byte	0x09
	.zero		1


	//   ....[2]....
        /*02d0*/ 	.word	0x00006e50
        /*02d4*/ 	.word	0x000000ff
        /*02d8*/ 	.word	0x00000000
        /*02dc*/ 	.short	0x010a
        /*02de*/ 	.byte	0x06
	.zero		1


	//   ....[3]....
        /*02e0*/ 	.word	0x0000abb0
        /*02e4*/ 	.word	0x000000ff
        /*02e8*/ 	.word	0x00000000
        /*02ec*/ 	.short	0x010a
        /*02ee*/ 	.byte	0x06
	.zero		1


	//   ....[4]....
        /*02f0*/ 	.word	0x0000ac30
        /*02f4*/ 	.word	0x000000ff
        /*02f8*/ 	.word	0x00006000
        /*02fc*/ 	.short	0x0108
        /*02fe*/ 	.byte	0x09
	.zero		1


	//   ....[5]....
        /*0300*/ 	.word	0x0000acf0
        /*0304*/ 	.word	0x000000ff
        /*0308*/ 	.word	0x00006008
        /*030c*/ 	.short	0x0108
        /*030e*/ 	.byte	0x09
	.zero		1


	//   ....[6]....
        /*0310*/ 	.word	0x0000bac0
        /*0314*/ 	.word	0x000000ff
        /*0318*/ 	.word	0x00000000
        /*031c*/ 	.short	0x010a
        /*031e*/ 	.byte	0x06
	.zero		1


	//   ....[7]....
        /*0320*/ 	.word	0x0000baf0
        /*0324*/ 	.word	0x000000ff
        /*0328*/ 	.word	0x00000000
        /*032c*/ 	.short	0x010a
        /*032e*/ 	.byte	0x06
	.zero		1


	//----- nvinfo : EIATTR_NUM_MBARRIERS
	.align		4
.L_56:
        /*0330*/ 	.byte	0x03, 0x38
        /*0332*/ 	.short	0x0002


	//----- nvinfo : EIATTR_EXIT_INSTR_OFFSETS
	.align		4
        /*0334*/ 	.byte	0x04, 0x1c
        /*0336*/ 	.short	(.L_58 - .L_57)


	//   ....[0]....
.L_57:
        /*0338*/ 	.word	0x0000bab0


	//----- nvinfo : EIATTR_REQNTID
	.align		4
.L_58:
        /*033c*/ 	.byte	0x04, 0x10
        /*033e*/ 	.short	(.L_60 - .L_59)
.L_59:
        /*0340*/ 	.word	0x00000080
        /*0344*/ 	.word	0x00000001
        /*0348*/ 	.word	0x00000001


	//----- nvinfo : EIATTR_CRS_STACK_SIZE
	.align		4
.L_60:
        /*034c*/ 	.byte	0x04, 0x1e
        /*034e*/ 	.short	(.L_62 - .L_61)
.L_61:
        /*0350*/ 	.word	0x00000000


	//----- nvinfo : EIATTR_CBANK_PARAM_SIZE
	.align		4
.L_62:
        /*0354*/ 	.byte	0x03, 0x19
        /*0356*/ 	.short	0x0050


	//----- nvinfo : EIATTR_PARAM_CBANK
	.align		4
        /*0358*/ 	.byte	0x04, 0x0a
        /*035a*/ 	.short	(.L_64 - .L_63)
	.align		4
.L_63:
        /*035c*/ 	.word	index@(.nv.constant0.matmul_kernel)
        /*0360*/ 	.short	0x0380
        /*0362*/ 	.short	0x0050


	//----- nvinfo : EIATTR_SW_WAR
	.align		4
.L_64:
        /*0364*/ 	.byte	0x04, 0x36
        /*0366*/ 	.short	(.L_66 - .L_65)
.L_65:
        /*0368*/ 	.word	0x00000008
.L_66:


//--------------------- .nv.compat                --------------------------
	.section	.nv.compat,"",@"SHT_CUDA_COMPAT_INFO"
	.align	4
        /*0000*/ 	.byte	0x02, 0x02, 0x02, 0x00, 0x02, 0x05, 0x05, 0x00, 0x02, 0x03, 0x00, 0x00, 0x02, 0x06, 0x01, 0x00


//--------------------- .nv.callgraph             --------------------------
	.section	.nv.callgraph,"",@"SHT_CUDA_CALLGRAPH"
	.align	4
	.sectionentsize	8
	.align		4
        /*0000*/ 	.word	0x00000000
	.align		4
        /*0004*/ 	.word	0xffffffff
	.align		4
        /*0008*/ 	.word	0x00000000
	.align		4
        /*000c*/ 	.word	0xfffffffe
	.align		4
        /*0010*/ 	.word	0x00000000
	.align		4
        /*0014*/ 	.word	0xfffffffd
	.align		4
        /*0018*/ 	.word	0x00000000
	.align		4
        /*001c*/ 	.word	0xfffffffc


//--------------------- .text.matmul_kernel       --------------------------
	.section	.text.matmul_kernel,"ax",@progbits
	.align	128
        .global         matmul_kernel
        .type           matmul_kernel,@function
        .size           matmul_kernel,(.L_x_20 - matmul_kernel)
        .other          matmul_kernel,@"STO_CUDA_ENTRY STV_DEFAULT"
matmul_kernel:
.text.matmul_kernel:
[----:B------:R-:W0:Y:S01]  /*0000*/  LDC R1, c[0x0][0x37c] ;  /* 0x0000df00ff017b82 */ /* 0x000e220000000800 */
[----:B------:R-:W1:Y:S01]  /*0010*/  S2R R0, SR_TID.X ;  /* 0x0000000000007919 */ /* 0x000e620000002100 */
[----:B0-----:R-:W-:Y:S01]  /*0020*/  VIADD R1, R1, 0xffffffb8 ;  /* 0xffffffb801017836 */ /* 0x001fe20000000000 */
[----:B------:R-:W0:Y:S01]  /*0030*/  LDCU.64 UR20, c[0x0][0x358] ;  /* 0x00006b00ff1477ac */ /* 0x000e220008000a00 */
[----:B-1----:R-:W-:-:S13]  /*0040*/  ISETP.GE.U32.AND P0, PT, R0, 0x20, PT ;  /* 0x000000200000780c */ /* 0x002fda0003f06070 */
[----:B------:R-:W-:Y:S02]  /*0050*/  VOTEU.ANY UP0, P0 ;  /* 0x0000000000ff7886 */ /* 0x000fe40000000100 */
[----:B------:R-:W-:Y:S05]  /*0060*/  BRA.U UP0, `(.L_x_0) ;  /* 0x0000000100b47547 */ /* 0x000fea000b800000 */
[----:B------:R-:W1:Y:S01]  /*0070*/  S2UR UR6, SR_CgaCtaId ;  /* 0x00000000000679c3 */ /* 0x000e620000008800 */
[----:B------:R-:W-:Y:S01]  /*0080*/  NOP ;  /* 0x0000000000007918 */ /* 0x000fe20000000000 */
[----:B------:R-:W-:Y:S02]  /*0090*/  UMOV UR4, 0x40 ;  /* 0x0000004000047882 */ /* 0x000fe40000000000 */
[----:B-1----:R-:W-:-:S09]  /*00a0*/  ULEA UR4, UR6, UR4, 0x18 ;  /* 0x0000000406047291 */ /* 0x002fd2000f8ec0ff */
[----:B------:R-:W1:Y:S01]  /*00b0*/  LDS.U8 R0, [UR4] ;  /* 0x00000004ff007984 */ /* 0x000e620008000000 */
[----:B------:R-:W-:Y:S02]  /*00c0*/  UMOV UR4, 0x400 ;  /* 0x0000040000047882 */ /* 0x000fe40000000000 */
[----:B------:R-:W-:Y:S01]  /*00d0*/  ULEA UR4, UR6, UR4, 0x18 ;  /* 0x0000000406047291 */ /* 0x000fe2000f8ec0ff */
[----:B-1----:R-:W-:-:S13]  /*00e0*/  ISETP.NE.AND P0, PT, R0, RZ, PT ;  /* 0x000000ff0000720c */ /* 0x002fda0003f05270 */
[----:B------:R-:W-:Y:S05]  /*00f0*/  @P0 BRA `(.L_x_1) ;  /* 0x0000000000780947 */ /* 0x000fea0003800000 */
[----:B------:R-:W-:-:S13]  /*0100*/  ELECT P0, URZ, PT ;  /* 0x0000000000ff782f */ /* 0x000fda0003800000 */
[----:B------:R-:W-:Y:S05]  /*0110*/  @!P0 BRA `(.L_x_2) ;  /* 0x0000000000808947 */ /* 0x000fea0003800000 */
[----:B------:R-:W-:Y:S01]  /*0120*/  UMOV UR5, 0x1 ;  /* 0x0000000100057882 */ /* 0x000fe20000000000 */
[----:B------:R-:W-:-:S04]  /*0130*/  IMAD.MOV.U32 R4, RZ, RZ, 0x1 ;  /* 0x00000001ff047424 */ /* 0x000fc800078e00ff */
[----:B------:R-:W-:Y:S04]  /*0140*/  DEPBAR.LE SB1, 0x36 ;  /* 0x00009d800000791a */ /* 0x000fe80000000000 */
[----:B------:R-:W1:Y:S02]  /*0150*/  UTCATOMSWS.FIND_AND_SET.ALIGN UP1, UR5, UR5 ;  /* 0x00000005000575e3 */ /* 0x000e640008020800 */
[----:B-1----:R-:W-:-:S04]  /*0160*/  PLOP3.LUT P0, PT, PT, PT, UP1, 0x80, 0x8 ;  /* 0x000000000008781c */ /* 0x002fc80003f0f018 */
[----:B------:R-:W-:-:S04]  /*0170*/  SEL R0, RZ, 0xffffffff, !P0 ;  /* 0xffffffffff007807 */ /* 0x000fc80004000000 */
[----:B------:R-:W-:Y:S01]  /*0180*/  ISETP.NE.AND P0, PT, R0, RZ, PT ;  /* 0x000000ff0000720c */ /* 0x000fe20003f05270 */
[----:B------:R-:W-:-:S12]  /*0190*/  IMAD.U32 R0, RZ, RZ, UR5 ;  /* 0x00000005ff007e24 */ /* 0x000fd8000f8e00ff */
[----:B------:R-:W-:Y:S05]  /*01a0*/  @P0 BRA `(.L_x_3) ;  /* 0x0000000000240947 */ /* 0x000fea0003800000 */
.L_x_4:
[----:B------:R-:W-:Y:S05]  /*01b0*/  NANOSLEEP 0x64 ;  /* 0x000000640000795d */ /* 0x000fea0003800000 */
[----:B------:R-:W-:-:S05]  /*01c0*/  UMOV UR5, 0x1 ;  /* 0x0000000100057882 */ /* 0x000fca0000000000 */
[----:B------:R-:W-:Y:S04]  /*01d0*/  DEPBAR.LE SB1, 0x36 ;  /* 0x00009d800000791a */ /* 0x000fe80000000000 */
[----:B------:R-:W1:Y:S02]  /*01e0*/  UTCATOMSWS.FIND_AND_SET.ALIGN UP1, UR5, UR5 ;  /* 0x00000005000575e3 */ /* 0x000e640008020800 */
[----:B-1----:R-:W-:-:S04]  /*01f0*/  PLOP3.LUT P0, PT, PT, PT, UP1, 0x80, 0x8 ;  /* 0x000000000008781c */ /* 0x002fc80003f0f018 */
[----:B------:R-:W-:-:S04]  /*0200*/  SEL R0, RZ, 0xffffffff, !P0 ;  /* 0xffffffffff007807 */ /* 0x000fc80004000000 */
[----:B------:R-:W-:Y:S01]  /*0210*/  ISETP.NE.AND P0, PT, R0, RZ, PT ;  /* 0x000000ff0000720c */ /* 0x000fe20003f05270 */
[----:B------:R-:W-:-:S12]  /*0220*/  IMAD.U32 R0, RZ, RZ, UR5 ;  /* 0x00000005ff007e24 */ /* 0x000fd8000f8e00ff */
[----:B------:R-:W-:Y:S05]  /*0230*/  @!P0 BRA `(.L_x_4) ;  /* 0xfffffffc00dc8947 */ /* 0x000fea000383ffff */
.L_x_3:
[----:B------:R-:W-:Y:S01]  /*0240*/  VIADD R3, R0, 0x10 ;  /* 0x0000001000037836 */ /* 0x000fe20000000000 */
[----:B------:R-:W-:Y:S01]  /*0250*/  UMOV UR5, 0x50 ;  /* 0x0000005000057882 */ /* 0x000fe20000000000 */
[----:B------:R-:W-:Y:S01]  /*0260*/  SHF.L.U32 R2, R4, R0, RZ ;  /* 0x0000000004027219 */ /* 0x000fe200000006ff */
[----:B------:R-:W-:Y:S01]  /*0270*/  ULEA UR5, UR6, UR5, 0x18 ;  /* 0x0000000506057291 */ /* 0x000fe2000f8ec0ff */
[----:B------:R-:W-:Y:S01]  /*0280*/  IMAD.SHL.U32 R0, R0, 0x20, RZ ;  /* 0x0000002000007824 */ /* 0x000fe200078e00ff */
[----:B------:R-:W-:-:S04]  /*0290*/  SHF.L.U32 R3, R4, R3, RZ ;  /* 0x0000000304037219 */ /* 0x000fc800000006ff */
[----:B------:R-:W-:-:S05]  /*02a0*/  LOP3.LUT R2, R3, R2, RZ, 0xfc, !PT ;  /* 0x0000000203027212 */ /* 0x000fca00078efcff */
[----:B------:R1:W-:Y:S04]  /*02b0*/  ATOMS.OR RZ, [UR5], R2 ;  /* 0x00000002ffff798c */ /* 0x0003e8000b000005 */
[----:B------:R1:W-:Y:S01]  /*02c0*/  STS [UR4], R0 ;  /* 0x00000000ff007988 */ /* 0x0003e20008000804 */
[----:B------:R-:W-:Y:S05]  /*02d0*/  BRA `(.L_x_2) ;  /* 0x0000000000107947 */ /* 0x000fea0003800000 */
.L_x_1:
[----:B------:R-:W-:Y:S01]  /*02e0*/  IMAD.MOV.U32 R0, RZ, RZ, -0x1 ;  /* 0xffffffffff007424 */ /* 0x000fe200078e00ff */
[----:B------:R-:W-:-:S04]  /*02f0*/  MOV R2, 0x320 ;  /* 0x0000032000027802 */ /* 0x000fc80000000f00 */
[----:B------:R1:W-:Y:S03]  /*0300*/  STS [UR4], R0 ;  /* 0x00000000ff007988 */ /* 0x0003e60008000804 */
[----:B01----:R-:W-:Y:S05]  /*0310*/  CALL.REL.NOINC `($__internal_1_$__cuda_sm10x_tcgen05_guardrail_trap_phase_invalid_during_alloc) ;  /* 0x000000b8000c7944 */ /* 0x003fea0003c00000 */
.L_x_2:
[----:B------:R-:W-:Y:S05]  /*0320*/  WARPSYNC.ALL ;  /* 0x0000000000007948 */ /* 0x000fea0003800000 */
[----:B------:R-:W-:Y:S01]  /*0330*/  NOP ;  /* 0x0000000000007918 */ /* 0x000fe20000000000 */
.L_x_0:
[----:B------:R-:W2:Y:S01]  /*0340*/  LDC.64 R104, c[0x0][0x398] ;  /* 0x0000e600ff687b82 */ /* 0x000ea20000000a00 */
[----:B------:R-:W3:Y:S01]  /*0350*/  S2R R5, SR_CTAID.X ;  /* 0x0000000000057919 */ /* 0x000ee20000002500 */
[----:B------:R-:W4:Y:S01]  /*0360*/  LDCU UR22, c[0x0][0x3a0] ;  /* 0x00007400ff1677ac */ /* 0x000f220008000800 */
[----:B------:R-:W-:Y:S01]  /*0370*/  IMAD.MOV.U32 R130, RZ, RZ, RZ ;  /* 0x000000ffff827224 */ /* 0x000fe200078e00ff */
[----:B------:R-:W-:Y:S01]  /*0380*/  PRMT R181, RZ, 0x7610, R181 ;  /* 0x00007610ffb57816 */ /* 0x000fe200000000b5 */
[----:B------:R-:W5:Y:S01]  /*0390*/  S2R R227, SR_TID.X ;  /* 0x0000000000e37919 */ /* 0x000f620000002100 */
[----:B------:R-:W-:Y:S01]  /*03a0*/  UMOV UR9, 0x400 ;  /* 0x0000040000097882 */ /* 0x000fe20000000000 */
[----:B------:R-:W1:Y:S01]  /*03b0*/  LDCU.64 UR12, c[0x0][0x3a8] ;  /* 0x00007500ff0c77ac */ /* 0x000e620008000a00 */
[----:B------:R-:W0:Y:S01]  /*03c0*/  S2UR UR5, SR_CgaCtaId ;  /* 0x00000000000579c3 */ /* 0x000e220000008800 */
[----:B------:R-:W0:Y:S01]  /*03d0*/  LDCU UR10, c[0x0][0x3a4] ;  /* 0x00007480ff0a77ac */ /* 0x000e220008000800 */
[----:B------:R-:W-:Y:S01]  /*03e0*/  UMOV UR7, 0x1 ;  /* 0x0000000100077882 */ /* 0x000fe20000000000 */
[----:B------:R-:W0:Y:S01]  /*03f0*/  LDCU.128 UR16, c[0x0][0x380] ;  /* 0x00007000ff1077ac */ /* 0x000e220008000c00 */
[----:B----4-:R-:W-:Y:S01]  /*0400*/  UIADD3 UR24, UPT, UPT, UR22, 0x7f, URZ ;  /* 0x0000007f16187890 */ /* 0x010fe2000fffe0ff */
[----:B-12---:R-:W-:Y:S01]  /*0410*/  VIADD R0, R105, 0x1f ;  /* 0x0000001f69007836 */ /* 0x006fe20000000000 */
[----:B------:R-:W-:-:S02]  /*0420*/  IABS R90, R105 ;  /* 0x00000069005a7213 */ /* 0x000fc40000000000 */
[----:B------:R-:W-:Y:S02]  /*0430*/  UISETP.GT.AND UP1, UPT, UR24, 0x7f, UPT ;  /* 0x0000007f1800788c */ /* 0x000fe4000bf24270 */
[----:B------:R-:W-:Y:S01]  /*0440*/  SHF.R.S32.HI R3, RZ, 0x1f, R0 ;  /* 0x0000001fff037819 */ /* 0x000fe20000011400 */
[----:B0-----:R-:W-:-:S03]  /*0450*/  ULEA UR9, UR5, UR9, 0x18 ;  /* 0x0000000905097291 */ /* 0x001fc6000f8ec0ff */
[----:B------:R-:W-:Y:S02]  /*0460*/  LEA.HI R3, R3, R0, RZ, 0x5 ;  /* 0x0000000003037211 */ /* 0x000fe400078f28ff */
[----:B---3--:R-:W-:Y:S02]  /*0470*/  IABS R8, R5 ;  /* 0x0000000500087213 */ /* 0x008fe40000000000 */
[----:B------:R-:W-:Y:S02]  /*0480*/  SHF.R.S32.HI R3, RZ, 0x5, R3 ;  /* 0x00000005ff037819 */ /* 0x000fe40000011403 */
[--C-:B-----5:R-:W-:Y:S02]  /*0490*/  SHF.R.U32.HI R12, RZ, 0x5, R227.reuse ;  /* 0x00000005ff0c7819 */ /* 0x120fe400000116e3 */
[----:B------:R-:W-:Y:S01]  /*04a0*/  SHF.R.U32.HI R110, RZ, 0x6, R227 ;  /* 0x00000006ff6e7819 */ /* 0x000fe200000116e3 */
[----:B------:R-:W-:Y:S01]  /*04b0*/  IMAD.SHL.U32 R4, R3, 0x8, RZ ;  /* 0x0000000803047824 */ /* 0x000fe200078e00ff */
[----:B------:R-:W-:-:S02]  /*04c0*/  R2UR UR11, R12 ;  /* 0x000000000c0b72ca */ /* 0x000fc400000e0000 */
[----:B------:R-:W-:Y:S02]  /*04d0*/  SGXT.U32 R110, R110, 0x1 ;  /* 0x000000016e6e781a */ /* 0x000fe40000000000 */
[-C--:B------:R-:W-:Y:S02]  /*04e0*/  IABS R7, R4.reuse ;  /* 0x0000000400077213 */ /* 0x080fe40000000000 */
[----:B------:R-:W-:Y:S02]  /*04f0*/  IABS R10, R4 ;  /* 0x00000004000a7213 */ /* 0x000fe40000000000 */
[----:B------:R-:W0:Y:S01]  /*0500*/  I2F.RP R0, R7 ;  /* 0x0000000700007306 */ /* 0x000e220000209400 */
[----:B------:R-:W-:-:S04]  /*0510*/  LOP3.LUT R236, R227, 0x7f, RZ, 0xc0, !PT ;  /* 0x0000007fe3ec7812 */ /* 0x000fc800078ec0ff */
[----:B------:R-:W-:-:S04]  /*0520*/  USHF.L.U32 UR4, UR11, 0x15, URZ ;  /* 0x000000150b047899 */ /* 0x000fc800080006ff */
[----:B------:R-:W-:Y:S01]  /*0530*/  ULOP3.LUT UR4, UR4, 0x600000, URZ, 0xc0, !UPT ;  /* 0x0060000004047892 */ /* 0x000fe2000f8ec0ff */
[----:B0-----:R-:W0:Y:S02]  /*0540*/  MUFU.RCP R0, R0 ;  /* 0x0000000000007308 */ /* 0x001e240000001000 */
[----:B0-----:R-:W-:Y:S02]  /*0550*/  VIADD R2, R0, 0xffffffe ;  /* 0x0ffffffe00027836 */ /* 0x001fe40000000000 */
[----:B------:R-:W-:-:S04]  /*0560*/  IMAD.MOV R0, RZ, RZ, -R10 ;  /* 0x000000ffff007224 */ /* 0x000fc800078e0a0a */
[----:B------:R0:W1:Y:S02]  /*0570*/  F2I.FTZ.U32.TRUNC.NTZ R3, R2 ;  /* 0x0000000200037305 */ /* 0x000064000021f000 */
[----:B0-----:R-:W-:Y:S02]  /*0580*/  IMAD.MOV.U32 R2, RZ, RZ, RZ ;  /* 0x000000ffff027224 */ /* 0x001fe400078e00ff */
[----:B-1----:R-:W-:-:S04]  /*0590*/  IMAD.MOV R6, RZ, RZ, -R3 ;  /* 0x000000ffff067224 */ /* 0x002fc800078e0a03 */
[----:B------:R-:W-:Y:S02]  /*05a0*/  IMAD R9, R6, R7, RZ ;  /* 0x0000000706097224 */ /* 0x000fe400078e02ff */
[----:B------:R-:W-:Y:S02]  /*05b0*/  IMAD.MOV.U32 R6, RZ, RZ, R8 ;  /* 0x000000ffff067224 */ /* 0x000fe400078e0008 */
[----:B------:R-:W-:Y:S01]  /*05c0*/  IMAD.HI.U32 R3, R3, R9, R2 ;  /* 0x0000000903037227 */ /* 0x000fe200078e0002 */
[----:B------:R-:W-:-:S05]  /*05d0*/  IABS R9, R104 ;  /* 0x0000006800097213 */ /* 0x000fca0000000000 */
[----:B------:R-:W-:-:S04]  /*05e0*/  IMAD.HI.U32 R3, R3, R6, RZ ;  /* 0x0000000603037227 */ /* 0x000fc800078e00ff */
[----:B------:R-:W-:Y:S01]  /*05f0*/  IMAD R0, R3, R0, R6 ;  /* 0x0000000003007224 */ /* 0x000fe200078e0206 */
[----:B------:R-:W-:Y:S04]  /*0600*/  BAR.SYNC.DEFER_BLOCKING 0x0 ;  /* 0x0000000000007b1d */ /* 0x000fe80000010000 */
[----:B------:R-:W-:-:S13]  /*0610*/  ISETP.GT.U32.AND P1, PT, R7, R0, PT ;  /* 0x000000000700720c */ /* 0x000fda0003f24070 */
[----:B------:R-:W-:Y:S02]  /*0620*/  @!P1 IMAD.IADD R0, R0, 0x1, -R7 ;  /* 0x0000000100009824 */ /* 0x000fe400078e0a07 */
[----:B------:R-:W-:Y:S01]  /*0630*/  @!P1 VIADD R3, R3, 0x1 ;  /* 0x0000000103039836 */ /* 0x000fe20000000000 */
[----:B------:R-:W-:Y:S02]  /*0640*/  ISETP.NE.AND P1, PT, R4, RZ, PT ;  /* 0x000000ff0400720c */ /* 0x000fe40003f25270 */
[----:B------:R-:W-:Y:S02]  /*0650*/  ISETP.GE.U32.AND P0, PT, R0, R7, PT ;  /* 0x000000070000720c */ /* 0x000fe40003f06070 */
[----:B------:R-:W-:-:S04]  /*0660*/  LOP3.LUT R0, R5, R4, RZ, 0x3c, !PT ;  /* 0x0000000405007212 */ /* 0x000fc800078e3cff */
[----:B------:R-:W-:Y:S01]  /*0670*/  ISETP.GE.AND P2, PT, R0, RZ, PT ;  /* 0x000000ff0000720c */ /* 0x000fe20003f46270 */
[----:B------:R-:W-:-:S06]  /*0680*/  VIADD R0, R104, 0x3f ;  /* 0x0000003f68007836 */ /* 0x000fcc0000000000 */
[----:B------:R-:W-:-:S04]  /*0690*/  @P0 VIADD R3, R3, 0x1 ;  /* 0x0000000103030836 */ /* 0x000fc80000000000 */
[----:B------:R-:W-:Y:S01]  /*06a0*/  IMAD.MOV.U32 R2, RZ, RZ, R3 ;  /* 0x000000ffff027224 */ /* 0x000fe200078e0003 */
[----:B------:R-:W-:-:S03]  /*06b0*/  SHF.R.S32.HI R3, RZ, 0x1f, R0 ;  /* 0x0000001fff037819 */ /* 0x000fc60000011400 */
[----:B------:R-:W-:Y:S01]  /*06c0*/  @!P2 IMAD.MOV R2, RZ, RZ, -R2 ;  /* 0x000000ffff02a224 */ /* 0x000fe200078e0a02 */
[----:B------:R-:W-:Y:S02]  /*06d0*/  @!P1 LOP3.LUT R2, RZ, R4, RZ, 0x33, !PT ;  /* 0x00000004ff029212 */ /* 0x000fe400078e33ff */
[----:B------:R-:W-:-:S03]  /*06e0*/  LEA.HI R3, R3, R0, RZ, 0x6 ;  /* 0x0000000003037211 */ /* 0x000fc600078f30ff */
[----:B------:R-:W-:Y:S02]  /*06f0*/  IMAD.SHL.U32 R6, R2, 0x8, RZ ;  /* 0x0000000802067824 */ /* 0x000fe400078e00ff */
[----:B------:R-:W-:-:S03]  /*0700*/  IMAD.MOV R2, RZ, RZ, -R2 ;  /* 0x000000ffff027224 */ /* 0x000fc600078e0a02 */
[----:B------:R-:W-:Y:S01]  /*0710*/  LEA.HI.SX32 R3, R3, -R6, 0x1a ;  /* 0x8000000603037211 */ /* 0x000fe200078fd2ff */
[----:B------:R-:W-:Y:S02]  /*0720*/  IMAD R8, R4, R2, R5 ;  /* 0x0000000204087224 */ /* 0x000fe400078e0205 */
[----:B------:R-:W-:Y:S01]  /*0730*/  IMAD.MOV.U32 R2, RZ, RZ, RZ ;  /* 0x000000ffff027224 */ /* 0x000fe200078e00ff */
[----:B------:R-:W-:Y:S02]  /*0740*/  VIMNMX R11, PT, PT, R3, 0x8, PT ;  /* 0x00000008030b7848 */ /* 0x000fe40003fe0100 */
[----:B------:R-:W-:Y:S02]  /*0750*/  IABS R4, R8 ;  /* 0x0000000800047213 */ /* 0x000fe40000000000 */
[----:B------:R-:W-:-:S04]  /*0760*/  IABS R7, R11 ;  /* 0x0000000b00077213 */ /* 0x000fc80000000000 */
[----:B------:R-:W0:Y:S08]  /*0770*/  I2F.RP R0, R7 ;  /* 0x0000000700007306 */ /* 0x000e300000209400 */
[----:B0-----:R-:W0:Y:S02]  /*0780*/  MUFU.RCP R0, R0 ;  /* 0x0000000000007308 */ /* 0x001e240000001000 */
[----:B0-----:R-:W-:Y:S01]  /*0790*/  VIADD R3, R0, 0xffffffe ;  /* 0x0ffffffe00037836 */ /* 0x001fe20000000000 */
[----:B------:R-:W-:-:S05]  /*07a0*/  IABS R0, R11 ;  /* 0x0000000b00007213 */ /* 0x000fca0000000000 */
[----:B------:R-:W0:Y:S01]  /*07b0*/  F2I.FTZ.U32.TRUNC.NTZ R3, R3 ;  /* 0x0000000300037305 */ /* 0x000e22000021f000 */
[----:B------:R-:W-:Y:S02]  /*07c0*/  IMAD.MOV R0, RZ, RZ, -R0 ;  /* 0x000000ffff007224 */ /* 0x000fe400078e0a00 */
[----:B0-----:R-:W-:-:S04]  /*07d0*/  IMAD.MOV R10, RZ, RZ, -R3 ;  /* 0x000000ffff0a7224 */ /* 0x001fc800078e0a03 */
[----:B------:R-:W-:Y:S02]  /*07e0*/  IMAD R5, R10, R7, RZ ;  /* 0x000000070a057224 */ /* 0x000fe400078e02ff */
[----:B------:R-:W0:Y:S02]  /*07f0*/  LDS R10, [UR9] ;  /* 0x00000009ff0a7984 */ /* 0x000e240008000800 */
[----:B------:R-:W-:Y:S02]  /*0800*/  IMAD.HI.U32 R2, R3, R5, R2 ;  /* 0x0000000503027227 */ /* 0x000fe400078e0002 */
[----:B------:R-:W1:Y:S02]  /*0810*/  I2F.RP R3, R9 ;  /* 0x0000000900037306 */ /* 0x000e640000209400 */
[----:B------:R-:W-:-:S04]  /*0820*/  IMAD.MOV.U32 R5, RZ, RZ, R4 ;  /* 0x000000ffff057224 */ /* 0x000fc800078e0004 */
[----:B------:R-:W-:-:S04]  /*0830*/  IMAD.HI.U32 R2, R2, R5, RZ ;  /* 0x0000000502027227 */ /* 0x000fc800078e00ff */
[----:B------:R-:W-:Y:S02]  /*0840*/  IMAD R0, R2, R0, R5 ;  /* 0x0000000002007224 */ /* 0x000fe400078e0205 */
[----:B------:R-:W2:Y:S01]  /*0850*/  I2F.RP R5, R90 ;  /* 0x0000005a00057306 */ /* 0x000ea20000209400 */
[----:B------:R-:W-:Y:S02]  /*0860*/  BAR.SYNC.DEFER_BLOCKING 0x0 ;  /* 0x0000000000007b1d */ /* 0x000fe40000010000 */
[----:B------:R-:W-:-:S05]  /*0870*/  ISETP.GT.U32.AND P1, PT, R7, R0, PT ;  /* 0x000000000700720c */ /* 0x000fca0003f24070 */
[----:B-1----:R-:W1:Y:S08]  /*0880*/  MUFU.RCP R3, R3 ;  /* 0x0000000300037308 */ /* 0x002e700000001000 */
[----:B--2---:R-:W2:Y:S01]  /*0890*/  MUFU.RCP R5, R5 ;  /* 0x0000000500057308 */ /* 0x004ea20000001000 */
[----:B------:R-:W-:Y:S02]  /*08a0*/  @!P1 IMAD.IADD R0, R0, 0x1, -R7 ;  /* 0x0000000100009824 */ /* 0x000fe400078e0a07 */
[----:B------:R-:W-:Y:S01]  /*08b0*/  @!P1 VIADD R2, R2, 0x1 ;  /* 0x0000000102029836 */ /* 0x000fe20000000000 */
[----:B------:R-:W-:-:S02]  /*08c0*/  ISETP.NE.AND P1, PT, R11, RZ, PT ;  /* 0x000000ff0b00720c */ /* 0x000fc40003f25270 */
[----:B------:R-:W-:Y:S02]  /*08d0*/  ISETP.GE.U32.AND P0, PT, R0, R7, PT ;  /* 0x000000070000720c */ /* 0x000fe40003f06070 */
[----:B------:R-:W-:Y:S01]  /*08e0*/  LOP3.LUT R0, R8, R11, RZ, 0x3c, !PT ;  /* 0x0000000b08007212 */ /* 0x000fe200078e3cff */
[----:B-1----:R-:W-:Y:S01]  /*08f0*/  VIADD R4, R3, 0xffffffe ;  /* 0x0ffffffe03047836 */ /* 0x002fe20000000000 */
[----:B0-----:R-:W-:Y:S02]  /*0900*/  R2UR UR8, R10 ;  /* 0x000000000a0872ca */ /* 0x001fe400000e0000 */
[----:B------:R-:W-:Y:S01]  /*0910*/  ISETP.GE.AND P2, PT, R0, RZ, PT ;  /* 0x000000ff0000720c */ /* 0x000fe20003f46270 */
[----:B------:R-:W0:Y:S01]  /*0920*/  F2I.FTZ.U32.TRUNC.NTZ R3, R4 ;  /* 0x0000000400037305 */ /* 0x000e22000021f000 */
[----:B--2---:R-:W-:-:S05]  /*0930*/  VIADD R5, R5, 0xffffffe ;  /* 0x0ffffffe05057836 */ /* 0x004fca0000000000 */
[----:B------:R-:W-:Y:S01]  /*0940*/  @P0 VIADD R2, R2, 0x1 ;  /* 0x0000000102020836 */ /* 0x000fe20000000000 */
[----:B------:R-:W-:Y:S01]  /*0950*/  PLOP3.LUT P0, PT, PT, PT, UP1, 0x80, 0x8 ;  /* 0x000000000008781c */ /* 0x000fe20003f0f018 */
[----:B------:R1:W2:Y:S02]  /*0960*/  F2I.FTZ.U32.TRUNC.NTZ R131, R5 ;  /* 0x0000000500837305 */ /* 0x0002a4000021f000 */
[----:B------:R-:W-:Y:S01]  /*0970*/  IMAD.MOV.U32 R7, RZ, RZ, R2 ;  /* 0x000000ffff077224 */ /* 0x000fe200078e0002 */
[----:B------:R-:W-:-:S03]  /*0980*/  SHF.R.U32.HI R2, RZ, 0x6, R227 ;  /* 0x00000006ff027819 */ /* 0x000fc600000116e3 */
[----:B------:R-:W-:Y:S01]  /*0990*/  @!P2 IMAD.MOV R7, RZ, RZ, -R7 ;  /* 0x000000ffff07a224 */ /* 0x000fe200078e0a07 */
[----:B------:R-:W-:Y:S01]  /*09a0*/  @!P1 LOP3.LUT R7, RZ, R11, RZ, 0x33, !PT ;  /* 0x0000000bff079212 */ /* 0x000fe200078e33ff */
[----:B0-----:R-:W-:Y:S01]  /*09b0*/  IMAD.MOV R4, RZ, RZ, -R3 ;  /* 0x000000ffff047224 */ /* 0x001fe200078e0a03 */
[----:B------:R-:W-:-:S03]  /*09c0*/  SGXT.U32 R2, R2, 0x1 ;  /* 0x000000010202781a */ /* 0x000fc60000000000 */
[----:B------:R-:W-:Y:S01]  /*09d0*/  IMAD.MOV R0, RZ, RZ, -R7 ;  /* 0x000000ffff007224 */ /* 0x000fe200078e0a07 */
[----:B------:R-:W-:Y:S01]  /*09e0*/  ISETP.LT.AND P0, PT, R2, UR22, P0 ;  /* 0x0000001602007c0c */ /* 0x000fe20008701270 */
[----:B-1----:R-:W-:Y:S02]  /*09f0*/  IMAD R5, R4, R9, RZ ;  /* 0x0000000904057224 */ /* 0x002fe400078e02ff */
[----:B--2---:R-:W-:Y:S02]  /*0a00*/  IMAD.MOV R12, RZ, RZ, -R131 ;  /* 0x000000ffff0c7224 */ /* 0x004fe400078e0a83 */
[----:B------:R-:W-:Y:S02]  /*0a10*/  IMAD R0, R11, R0, R8 ;  /* 0x000000000b007224 */ /* 0x000fe400078e0208 */
[----:B------:R-:W-:Y:S02]  /*0a20*/  IMAD.MOV.U32 R2, RZ, RZ, RZ ;  /* 0x000000ffff027224 */ /* 0x000fe400078e00ff */
[----:B------:R-:W-:-:S02]  /*0a30*/  IMAD.MOV.U32 R11, RZ, RZ, R12 ;  /* 0x000000ffff0b7224 */ /* 0x000fc400078e000c */
[----:B------:R-:W-:Y:S02]  /*0a40*/  IMAD.SHL.U32 R210, R7, 0x20, RZ ;  /* 0x0000002007d27824 */ /* 0x000fe400078e00ff */
[----:B------:R-:W-:Y:S01]  /*0a50*/  IMAD.HI.U32 R2, R3, R5, R2 ;  /* 0x0000000503027227 */ /* 0x000fe200078e0002 */
[----:B------:R-:W-:Y:S02]  /*0a60*/  LOP3.LUT R3, R227, 0x3f, RZ, 0xc0, !PT ;  /* 0x0000003fe3037812 */ /* 0x000fe400078ec0ff */
[----:B------:R-:W-:Y:S01]  /*0a70*/  IABS R145, R210 ;  /* 0x000000d200917213 */ /* 0x000fe20000000000 */
[----:B------:R-:W-:Y:S01]  /*0a80*/  IMAD R5, R11, R90, RZ ;  /* 0x0000005a0b057224 */ /* 0x000fe200078e02ff */
[----:B------:R0:W-:Y:S01]  /*0a90*/  STL [R1+0x14], R210 ;  /* 0x000014d201007387 */ /* 0x0001e20000100800 */
[----:B------:R-:W-:Y:S02]  /*0aa0*/  VIADD R89, R210, 0x2 ;  /* 0x00000002d2597836 */ /* 0x000fe40000000000 */
[----:B------:R-:W-:-:S03]  /*0ab0*/  IMAD.HI.U32 R130, R131, R5, R130 ;  /* 0x0000000583827227 */ /* 0x000fc600078e0082 */
[----:B------:R-:W-:Y:S01]  /*0ac0*/  IABS R7, R89 ;  /* 0x0000005900077213 */ /* 0x000fe20000000000 */
[C---:B------:R-:W-:Y:S02]  /*0ad0*/  VIADD R144, R210.reuse, 0x3 ;  /* 0x00000003d2907836 */ /* 0x040fe40000000000 */
[----:B------:R-:W-:Y:S02]  /*0ae0*/  VIADD R146, R210, 0x4 ;  /* 0x00000004d2927836 */ /* 0x000fe40000000000 */
[----:B------:R-:W-:Y:S01]  /*0af0*/  IMAD.IADD R0, R6, 0x1, R0 ;  /* 0x0000000106007824 */ /* 0x000fe200078e0200 */
[----:B------:R-:W-:Y:S01]  /*0b00*/  IABS R91, R144 ;  /* 0x00000090005b7213 */ /* 0x000fe20000000000 */
[----:B------:R-:W-:Y:S01]  /*0b10*/  VIADD R87, R210, 0x1 ;  /* 0x00000001d2577836 */ /* 0x000fe20000000000 */
[----:B------:R-:W-:Y:S01]  /*0b20*/  IABS R137, R146 ;  /* 0x0000009200897213 */ /* 0x000fe20000000000 */
[----:B------:R-:W-:-:S03]  /*0b30*/  IMAD.HI.U32 R4, R130, R7, RZ ;  /* 0x0000000782047227 */ /* 0x000fc600078e00ff */
[----:B------:R-:W-:Y:S01]  /*0b40*/  IABS R141, R87 ;  /* 0x00000057008d7213 */ /* 0x000fe20000000000 */
[----:B------:R-:W-:Y:S02]  /*0b50*/  IMAD R13, R0, 0x40, R3 ;  /* 0x00000040000d7824 */ /* 0x000fe400078e0203 */
[----:B------:R-:W-:Y:S02]  /*0b60*/  IMAD.MOV R4, RZ, RZ, -R4 ;  /* 0x000000ffff047224 */ /* 0x000fe400078e0a04 */
[C---:B------:R-:W-:Y:S01]  /*0b70*/  VIADD R126, R210.reuse, 0x5 ;  /* 0x00000005d27e7836 */ /* 0x040fe20000000000 */
[----:B------:R0:W-:Y:S01]  /*0b80*/  STL [R1+0x20], R13 ;  /* 0x0000200d01007387 */ /* 0x0001e20000100800 */
[----:B------:R-:W-:Y:S01]  /*0b90*/  VIADD R127, R210, 0x8 ;  /* 0x00000008d27f7836 */ /* 0x000fe20000000000 */
[----:B------:R-:W-:Y:S01]  /*0ba0*/  ISETP.GE.AND P3, PT, R13, RZ, PT ;  /* 0x000000ff0d00720c */ /* 0x000fe20003f66270 */
[----:B------:R-:W-:-:S03]  /*0bb0*/  IMAD.HI.U32 R0, R130, R145, RZ ;  /* 0x0000009182007227 */ /* 0x000fc600078e00ff */
[----:B------:R-:W-:Y:S01]  /*0bc0*/  IABS R11, R127 ;  /* 0x0000007f000b7213 */ /* 0x000fe20000000000 */
[----:B------:R-:W-:-:S04]  /*0bd0*/  IMAD.HI.U32 R5, R130, R91, RZ ;  /* 0x0000005b82057227 */ /* 0x000fc800078e00ff */
[----:B------:R-:W-:Y:S02]  /*0be0*/  VIADD R142, R210, 0x7 ;  /* 0x00000007d28e7836 */ /* 0x000fe40000000000 */
[----:B------:R-:W-:Y:S01]  /*0bf0*/  IMAD R140, R90, R4, R7 ;  /* 0x000000045a8c7224 */ /* 0x000fe200078e0207 */
[----:B------:R-:W-:Y:S01]  /*0c00*/  IABS R7, R126 ;  /* 0x0000007e00077213 */ /* 0x000fe20000000000 */
[----:B------:R-:W-:Y:S01]  /*0c10*/  VIADD R138, R210, 0x9 ;  /* 0x00000009d28a7836 */ /* 0x000fe20000000000 */
[----:B------:R-:W-:Y:S01]  /*0c20*/  IABS R95, R142 ;  /* 0x0000008e005f7213 */ /* 0x000fe20000000000 */
[----:B------:R-:W-:-:S03]  /*0c30*/  IMAD.HI.U32 R6, R130, R137, RZ ;  /* 0x0000008982067227 */ /* 0x000fc600078e00ff */
[----:B------:R-:W-:Y:S01]  /*0c40*/  IABS R133, R138 ;  /* 0x0000008a00857213 */ /* 0x000fe20000000000 */
[----:B------:R-:W-:Y:S02]  /*0c50*/  IMAD.MOV R0, RZ, RZ, -R0 ;  /* 0x000000ffff007224 */ /* 0x000fe400078e0a00 */
[----:B------:R-:W-:Y:S02]  /*0c60*/  IMAD.MOV R5, RZ, RZ, -R5 ;  /* 0x000000ffff057224 */ /* 0x000fe400078e0a05 */
[----:B------:R-:W-:Y:S02]  /*0c70*/  VIADD R143, R210, 0x6 ;  /* 0x00000006d28f7836 */ /* 0x000fe40000000000 */
[----:B------:R-:W-:-:S03]  /*0c80*/  IMAD.HI.U32 R3, R130, R141, RZ ;  /* 0x0000008d82037227 */ /* 0x000fc600078e00ff */
[----:B------:R-:W-:Y:S01]  /*0c90*/  IABS R93, R143 ;  /* 0x0000008f005d7213 */ /* 0x000fe20000000000 */
[----:B------:R-:W-:Y:S02]  /*0ca0*/  IMAD.MOV R6, RZ, RZ, -R6 ;  /* 0x000000ffff067224 */ /* 0x000fe400078e0a06 */
[C---:B------:R-:W-:Y:S02]  /*0cb0*/  IMAD R145, R90.reuse, R0, R145 ;  /* 0x000000005a917224 */ /* 0x040fe400078e0291 */
[----:B------:R-:W-:Y:S02]  /*0cc0*/  IMAD R91, R90, R5, R91 ;  /* 0x000000055a5b7224 */ /* 0x000fe400078e025b */
[C---:B------:R-:W-:Y:S02]  /*0cd0*/  VIADD R139, R210.reuse, 0xa ;  /* 0x0000000ad28b7836 */ /* 0x040fe40000000000 */
[----:B------:R-:W-:Y:S02]  /*0ce0*/  VIADD R129, R210, 0xe ;  /* 0x0000000ed2817836 */ /* 0x000fe40000000000 */
[----:B------:R-:W-:Y:S01]  /*0cf0*/  IMAD.MOV R3, RZ, RZ, -R3 ;  /* 0x000000ffff037224 */ /* 0x000fe200078e0a03 */
[----:B------:R-:W-:Y:S01]  /*0d00*/  IABS R97, R139 ;  /* 0x0000008b00617213 */ /* 0x000fe20000000000 */
[----:B------:R-:W-:Y:S01]  /*0d10*/  IMAD.HI.U32 R0, R130, R7, RZ ;  /* 0x0000000782007227 */ /* 0x000fe200078e00ff */
[----:B------:R-:W-:-:S03]  /*0d20*/  IABS R117, R129 ;  /* 0x0000008100757213 */ /* 0x000fc60000000000 */
[----:B------:R-:W-:-:S04]  /*0d30*/  IMAD.HI.U32 R5, R130, R11, RZ ;  /* 0x0000000b82057227 */ /* 0x000fc800078e00ff */
[----:B------:R-:W-:Y:S02]  /*0d40*/  VIADD R134, R210, 0xc ;  /* 0x0000000cd2867836 */ /* 0x000fe40000000000 */
[----:B------:R-:W-:-:S03]  /*0d50*/  IMAD.HI.U32 R4, R130, R95, RZ ;  /* 0x0000005f82047227 */ /* 0x000fc600078e00ff */
[----:B------:R-:W-:Y:S01]  /*0d60*/  IABS R123, R134 ;  /* 0x00000086007b7213 */ /* 0x000fe20000000000 */
[C---:B------:R-:W-:Y:S02]  /*0d70*/  IMAD R137, R90.reuse, R6, R137 ;  /* 0x000000065a897224 */ /* 0x040fe400078e0289 */
[----:B------:R-:W-:Y:S02]  /*0d80*/  IMAD R141, R90, R3, R141 ;  /* 0x000000035a8d7224 */ /* 0x000fe400078e028d */
[----:B------:R-:W-:-:S04]  /*0d90*/  IMAD.HI.U32 R6, R130, R133, RZ ;  /* 0x0000008582067227 */ /* 0x000fc800078e00ff */
[----:B------:R-:W-:Y:S02]  /*0da0*/  IMAD.MOV R0, RZ, RZ, -R0 ;  /* 0x000000ffff007224 */ /* 0x000fe400078e0a00 */
[----:B------:R-:W-:Y:S02]  /*0db0*/  IMAD.MOV R5, RZ, RZ, -R5 ;  /* 0x000000ffff057224 */ /* 0x000fe400078e0a05 */
[C---:B------:R-:W-:Y:S02]  /*0dc0*/  VIADD R128, R210.reuse, 0xb ;  /* 0x0000000bd2807836 */ /* 0x040fe40000000000 */
[----:B------:R-:W-:Y:S02]  /*0dd0*/  VIADD R135, R210, 0xd ;  /* 0x0000000dd2877836 */ /* 0x000fe40000000000 */
[----:B------:R-:W-:-:S03]  /*0de0*/  IMAD.HI.U32 R3, R130, R93, RZ ;  /* 0x0000005d82037227 */ /* 0x000fc600078e00ff */
[----:B------:R-:W-:Y:S01]  /*0df0*/  IABS R99, R135 ;  /* 0x0000008700637213 */ /* 0x000fe20000000000 */
[----:B------:R-:W-:Y:S02]  /*0e00*/  IMAD.MOV R4, RZ, RZ, -R4 ;  /* 0x000000ffff047224 */ /* 0x000fe400078e0a04 */
[----:B------:R-:W-:Y:S02]  /*0e10*/  IMAD.MOV R6, RZ, RZ, -R6 ;  /* 0x000000ffff067224 */ /* 0x000fe400078e0a06 */
[C---:B------:R-:W-:Y:S01]  /*0e20*/  IMAD R136, R90.reuse, R0, R7 ;  /* 0x000000005a887224 */ /* 0x040fe200078e0207 */
[----:B------:R-:W-:Y:S01]  /*0e30*/  IABS R7, R128 ;  /* 0x0000008000077213 */ /* 0x000fe20000000000 */
[----:B------:R-:W-:Y:S02]  /*0e40*/  IMAD R132, R90, R5, R11 ;  /* 0x000000055a847224 */ /* 0x000fe400078e020b */
[----:B------:R-:W-:Y:S02]  /*0e50*/  IMAD.MOV R3, RZ, RZ, -R3 ;  /* 0x000000ffff037224 */ /* 0x000fe400078e0a03 */
[----:B------:R-:W-:-:S04]  /*0e60*/  IMAD.HI.U32 R0, R130, R97, RZ ;  /* 0x0000006182007227 */ /* 0x000fc800078e00ff */
[----:B------:R-:W-:-:S04]  /*0e70*/  IMAD.HI.U32 R5, R130, R117, RZ ;  /* 0x0000007582057227 */ /* 0x000fc800078e00ff */
[----:B------:R-:W-:Y:S02]  /*0e80*/  IMAD R95, R90, R4, R95 ;  /* 0x000000045a5f7224 */ /* 0x000fe400078e025f */
[----:B------:R-:W-:-:S04]  /*0e90*/  IMAD.HI.U32 R4, R130, R123, RZ ;  /* 0x0000007b82047227 */ /* 0x000fc800078e00ff */
[C---:B------:R-:W-:Y:S02]  /*0ea0*/  IMAD R133, R90.reuse, R6, R133 ;  /* 0x000000065a857224 */ /* 0x040fe400078e0285 */
[----:B------:R-:W-:Y:S02]  /*0eb0*/  IMAD R93, R90, R3, R93 ;  /* 0x000000035a5d7224 */ /* 0x000fe400078e025d */
[----:B------:R-:W-:Y:S02]  /*0ec0*/  IMAD.MOV R6, RZ, RZ, -R0 ;  /* 0x000000ffff067224 */ /* 0x000fe400078e0a00 */
[----:B------:R-:W-:Y:S02]  /*0ed0*/  IMAD.MOV R5, RZ, RZ, -R5 ;  /* 0x000000ffff057224 */ /* 0x000fe400078e0a05 */
[----:B------:R-:W-:Y:S02]  /*0ee0*/  VIADD R124, R210, 0xf ;  /* 0x0000000fd27c7836 */ /* 0x000fe40000000000 */
[----:B------:R-:W-:-:S04]  /*0ef0*/  IMAD.HI.U32 R3, R130, R7, RZ ;  /* 0x0000000782037227 */ /* 0x000fc800078e00ff */
[----:B------:R-:W-:-:S04]  /*0f00*/  IMAD.HI.U32 R0, R130, R99, RZ ;  /* 0x0000006382007227 */ /* 0x000fc800078e00ff */
[----:B------:R-:W-:Y:S02]  /*0f10*/  IMAD.MOV R4, RZ, RZ, -R4 ;  /* 0x000000ffff047224 */ /* 0x000fe400078e0a04 */
[----:B------:R-:W-:Y:S01]  /*0f20*/  IMAD R117, R90, R5, R117 ;  /* 0x000000055a757224 */ /* 0x000fe200078e0275 */
[----:B------:R-:W-:Y:S01]  /*0f30*/  IABS R5, R124 ;  /* 0x0000007c00057213 */ /* 0x000fe20000000000 */
[----:B------:R-:W-:Y:S02]  /*0f40*/  IMAD.MOV R3, RZ, RZ, -R3 ;  /* 0x000000ffff037224 */ /* 0x000fe400078e0a03 */
[----:B------:R-:W-:Y:S02]  /*0f50*/  IMAD.MOV R0, RZ, RZ, -R0 ;  /* 0x000000ffff007224 */ /* 0x000fe400078e0a00 */
[----:B------:R-:W-:Y:S02]  /*0f60*/  VIADD R118, R210, 0x11 ;  /* 0x00000011d2767836 */ /* 0x000fe40000000000 */
[C---:B------:R-:W-:Y:S01]  /*0f70*/  IMAD R123, R90.reuse, R4, R123 ;  /* 0x000000045a7b7224 */ /* 0x040fe200078e027b */
[----:B------:R-:W-:Y:S01]  /*0f80*/  IABS R4, R13 ;  /* 0x0000000d00047213 */ /* 0x000fe20000000000 */
[C---:B------:R-:W-:Y:S01]  /*0f90*/  IMAD R122, R90.reuse, R3, R7 ;  /* 0x000000035a7a7224 */ /* 0x040fe200078e0207 */
[----:B------:R-:W-:Y:S01]  /*0fa0*/  IABS R7, R118 ;  /* 0x0000007600077213 */ /* 0x000fe20000000000 */
[----:B------:R-:W-:-:S02]  /*0fb0*/  IMAD R99, R90, R0, R99 ;  /* 0x000000005a637224 */ /* 0x000fc400078e0263 */
[----:B------:R-:W-:-:S04]  /*0fc0*/  IMAD.HI.U32 R0, R130, R5, RZ ;  /* 0x0000000582007227 */ /* 0x000fc800078e00ff */
[----:B------:R-:W-:-:S04]  /*0fd0*/  IMAD.HI.U32 R2, R2, R4, RZ ;  /* 0x0000000402027227 */ /* 0x000fc800078e00ff */
[----:B------:R-:W-:Y:S02]  /*0fe0*/  IMAD.MOV R120, RZ, RZ, -R0 ;  /* 0x000000ffff787224 */ /* 0x000fe400078e0a00 */
[----:B------:R-:W-:-:S04]  /*0ff0*/  IMAD.HI.U32 R0, R130, R7, RZ ;  /* 0x0000000782007227 */ /* 0x000fc800078e00ff */
[----:B------:R-:W-:Y:S02]  /*1000*/  IMAD.MOV R2, RZ, RZ, -R2 ;  /* 0x000000ffff027224 */ /* 0x000fe400078e0a02 */
[C---:B------:R-:W-:Y:S02]  /*1010*/  VIADD R125, R210.reuse, 0x10 ;  /* 0x00000010d27d7836 */ /* 0x040fe40000000000 */
[----:B------:R-:W-:Y:S02]  /*1020*/  IMAD.MOV R112, RZ, RZ, -R0 ;  /* 0x000000ffff707224 */ /* 0x000fe400078e0a00 */
[C---:B------:R-:W-:Y:S01]  /*1030*/  IMAD R0, R9.reuse, R2, R4 ;  /* 0x0000000209007224 */ /* 0x040fe200078e0204 */
[----:B------:R-:W-:Y:S01]  /*1040*/  IABS R113, R125 ;  /* 0x0000007d00717213 */ /* 0x000fe20000000000 */
[----:B------:R-:W-:Y:S02]  /*1050*/  VIADD R119, R210, 0x12 ;  /* 0x00000012d2777836 */ /* 0x000fe40000000000 */
[----:B------:R-:W-:Y:S01]  /*1060*/  IMAD R97, R90, R6, R97 ;  /* 0x000000065a617224 */ /* 0x000fe200078e0261 */
[----:B------:R-:W-:Y:S01]  /*1070*/  ISETP.GT.U32.AND P1, PT, R9, R0, PT ;  /* 0x000000000900720c */ /* 0x000fe20003f24070 */
[----:B------:R-:W-:Y:S01]  /*1080*/  IMAD.HI.U32 R3, R130, R113, RZ ;  /* 0x0000007182037227 */ /* 0x000fe200078e00ff */
[----:B------:R-:W-:-:S03]  /*1090*/  IABS R101, R119 ;  /* 0x0000007700657213 */ /* 0x000fc60000000000 */
[----:B------:R-:W-:Y:S02]  /*10a0*/  IMAD.MOV R6, RZ, RZ, -R3 ;  /* 0x000000ffff067224 */ /* 0x000fe400078e0a03 */
[C---:B------:R-:W-:Y:S02]  /*10b0*/  VIADD R121, R210.reuse, 0x13 ;  /* 0x00000013d2797836 */ /* 0x040fe40000000000 */
[----:B------:R-:W-:Y:S02]  /*10c0*/  VIADD R115, R210, 0x14 ;  /* 0x00000014d2737836 */ /* 0x000fe40000000000 */
[----:B------:R-:W-:-:S03]  /*10d0*/  IMAD.HI.U32 R3, R130, R101, RZ ;  /* 0x0000006582037227 */ /* 0x000fc600078e00ff */
[----:B------:R-:W-:Y:S01]  /*10e0*/  IABS R107, R115 ;  /* 0x00000073006b7213 */ /* 0x000fe20000000000 */
[----:B------:R-:W-:Y:S01]  /*10f0*/  IMAD R120, R90, R120, R5 ;  /* 0x000000785a787224 */ /* 0x000fe200078e0205 */
[----:B------:R-:W-:Y:S01]  /*1100*/  IABS R5, R121 ;  /* 0x0000007900057213 */ /* 0x000fe20000000000 */
[----:B------:R-:W-:Y:S02]  /*1110*/  IMAD.MOV R3, RZ, RZ, -R3 ;  /* 0x000000ffff037224 */ /* 0x000fe400078e0a03 */
[----:B------:R-:W-:Y:S01]  /*1120*/  @!P1 IMAD.IADD R0, R0, 0x1, -R9 ;  /* 0x0000000100009824 */ /* 0x000fe200078e0a09 */
[----:B------:R-:W-:Y:S01]  /*1130*/  ISETP.NE.AND P1, PT, R104, RZ, PT ;  /* 0x000000ff6800720c */ /* 0x000fe20003f25270 */
[----:B------:R-:W-:Y:S02]  /*1140*/  IMAD R101, R90, R3, R101 ;  /* 0x000000035a657224 */ /* 0x000fe400078e0265 */
[C---:B------:R-:W-:Y:S01]  /*1150*/  VIADD R114, R210.reuse, 0x15 ;  /* 0x00000015d2727836 */ /* 0x040fe20000000000 */
[----:B------:R-:W-:Y:S01]  /*1160*/  ISETP.GT.U32.AND P2, PT, R9, R0, PT ;  /* 0x000000000900720c */ /* 0x000fe20003f44070 */
[----:B------:R-:W-:-:S02]  /*1170*/  VIADD R116, R210, 0x16 ;  /* 0x00000016d2747836 */ /* 0x000fc40000000000 */
[C---:B------:R-:W-:Y:S01]  /*1180*/  IMAD.HI.U32 R2, R130.reuse, R5, RZ ;  /* 0x0000000582027227 */ /* 0x040fe200078e00ff */
[----:B------:R-:W-:Y:S02]  /*1190*/  IABS R103, R114 ;  /* 0x0000007200677213 */ /* 0x000fe40000000000 */
[----:B------:R-:W-:Y:S01]  /*11a0*/  IABS R109, R116 ;  /* 0x00000074006d7213 */ /* 0x000fe20000000000 */
[----:B------:R-:W-:-:S04]  /*11b0*/  IMAD.HI.U32 R3, R130, R107, RZ ;  /* 0x0000006b82037227 */ /* 0x000fc800078e00ff */
[----:B------:R-:W-:Y:S02]  /*11c0*/  VIADD R111, R210, 0x17 ;  /* 0x00000017d26f7836 */ /* 0x000fe40000000000 */
[----:B------:R-:W-:Y:S02]  /*11d0*/  IMAD.MOV R2, RZ, RZ, -R2 ;  /* 0x000000ffff027224 */ /* 0x000fe400078e0a02 */
[----:B------:R-:W-:Y:S02]  /*11e0*/  IMAD.MOV R3, RZ, RZ, -R3 ;  /* 0x000000ffff037224 */ /* 0x000fe400078e0a03 */
[C---:B------:R-:W-:Y:S01]  /*11f0*/  IMAD R112, R90.reuse, R112, R7 ;  /* 0x000000705a707224 */ /* 0x040fe200078e0207 */
[----:B------:R-:W-:Y:S01]  /*1200*/  IABS R7, R111 ;  /* 0x0000006f00077213 */ /* 0x000fe20000000000 */
[C---:B------:R-:W-:Y:S02]  /*1210*/  IMAD R106, R90.reuse, R2, R5 ;  /* 0x000000025a6a7224 */ /* 0x040fe400078e0205 */
[----:B------:R-:W-:-:S02]  /*1220*/  IMAD R107, R90, R3, R107 ;  /* 0x000000035a6b7224 */ /* 0x000fc400078e026b */
[----:B------:R-:W-:-:S04]  /*1230*/  IMAD.HI.U32 R2, R130, R103, RZ ;  /* 0x0000006782027227 */ /* 0x000fc800078e00ff */
[----:B------:R-:W-:-:S04]  /*1240*/  IMAD.HI.U32 R3, R130, R109, RZ ;  /* 0x0000006d82037227 */ /* 0x000fc800078e00ff */
[----:B------:R-:W-:-:S04]  /*1250*/  IMAD.HI.U32 R4, R130, R7, RZ ;  /* 0x0000000782047227 */ /* 0x000fc800078e00ff */
[----:B------:R-:W-:Y:S02]  /*1260*/  IMAD.MOV R2, RZ, RZ, -R2 ;  /* 0x000000ffff027224 */ /* 0x000fe400078e0a02 */
[----:B------:R-:W-:Y:S02]  /*1270*/  IMAD.MOV R3, RZ, RZ, -R3 ;  /* 0x000000ffff037224 */ /* 0x000fe400078e0a03 */
[----:B------:R-:W-:Y:S01]  /*1280*/  @!P2 IMAD.IADD R0, R0, 0x1, -R9 ;  /* 0x000000010000a824 */ /* 0x000fe200078e0a09 */
[----:B------:R-:W-:Y:S01]  /*1290*/  ISETP.NE.U32.AND P2, PT, R236, RZ, PT ;  /* 0x000000ffec00720c */ /* 0x000fe20003f45070 */
[----:B------:R-:W-:Y:S02]  /*12a0*/  IMAD.MOV R4, RZ, RZ, -R4 ;  /* 0x000000ffff047224 */ /* 0x000fe400078e0a04 */
[C---:B------:R-:W-:Y:S02]  /*12b0*/  IMAD R103, R90.reuse, R2, R103 ;  /* 0x000000025a677224 */ /* 0x040fe400078e0267 */
[----:B------:R-:W-:-:S02]  /*12c0*/  IMAD R109, R90, R3, R109 ;  /* 0x000000035a6d7224 */ /* 0x000fc400078e026d */
[----:B------:R-:W-:Y:S02]  /*12d0*/  IMAD.MOV.U32 R177, RZ, RZ, R0 ;  /* 0x000000ffffb17224 */ /* 0x000fe400078e0000 */
[----:B------:R-:W-:Y:S02]  /*12e0*/  IMAD R2, R110, UR12, RZ ;  /* 0x0000000c6e027c24 */ /* 0x000fe4000f8e02ff */
[----:B------:R-:W-:Y:S02]  /*12f0*/  IMAD.U32 R3, RZ, RZ, UR12 ;  /* 0x0000000cff037e24 */ /* 0x000fe4000f8e00ff */
[C---:B------:R-:W-:Y:S02]  /*1300*/  IMAD R108, R90.reuse, R4, R7 ;  /* 0x000000045a6c7224 */ /* 0x040fe400078e0207 */
[----:B------:R-:W-:Y:S01]  /*1310*/  @!P3 IMAD.MOV R177, RZ, RZ, -R177 ;  /* 0x000000ffffb1b224 */ /* 0x000fe200078e0ab1 */
[----:B------:R-:W-:Y:S01]  /*1320*/  @!P1 LOP3.LUT R177, RZ, R104, RZ, 0x33, !PT ;  /* 0x00000068ffb19212 */ /* 0x000fe200078e33ff */
[----:B------:R-:W-:-:S02]  /*1330*/  IMAD R113, R90, R6, R113 ;  /* 0x000000065a717224 */ /* 0x000fc400078e0271 */
[----:B------:R-:W-:Y:S02]  /*1340*/  IMAD.U32 R5, RZ, RZ, UR12 ;  /* 0x0000000cff057e24 */ /* 0x000fe4000f8e00ff */
[----:B------:R-:W-:Y:S02]  /*1350*/  IMAD.U32 R7, RZ, RZ, UR12 ;  /* 0x0000000cff077e24 */ /* 0x000fe4000f8e00ff */
[----:B------:R-:W-:Y:S02]  /*1360*/  IMAD.U32 R9, RZ, RZ, UR12 ;  /* 0x0000000cff097e24 */ /* 0x000fe4000f8e00ff */
[----:B------:R-:W-:Y:S01]  /*1370*/  IMAD R34, R3, 0x2, R2 ;  /* 0x0000000203227824 */ /* 0x000fe200078e0202 */
[----:B0-----:R-:W-:Y:S06]  /*1380*/  BRA.U UP0, `(.L_x_5) ;  /* 0x0000000100187547 */ /* 0x001fec000b800000 */
[----:B------:R-:W-:Y:S01]  /*1390*/  ELECT P1, URZ, PT ;  /* 0x0000000000ff782f */ /* 0x000fe20003820000 */
[----:B------:R-:W-:Y:S01]  /*13a0*/  IMAD.MOV.U32 R0, RZ, RZ, 0x1 ;  /* 0x00000001ff007424 */ /* 0x000fe200078e00ff */
[----:B------:R-:W-:Y:S01]  /*13b0*/  UMOV UR6, 0x40 ;  /* 0x0000004000067882 */ /* 0x000fe20000000000 */
[----:B------:R-:W-:Y:S01]  /*13c0*/  UVIRTCOUNT.DEALLOC.SMPOOL 0x80 ;  /* 0x000000800000784c */ /* 0x000fe20000000000 */
[----:B------:R-:W-:-:S09]  /*13d0*/  ULEA UR6, UR5, UR6, 0x18 ;  /* 0x0000000605067291 */ /* 0x000fd2000f8ec0ff */
[----:B------:R0:W-:Y:S03]  /*13e0*/  @P1 STS.U8 [UR6], R0 ;  /* 0x00000000ff001988 */ /* 0x0001e60008000006 */
.L_x_5:
[----:B------:R-:W-:Y:S01]  /*13f0*/  IMAD R177, R177, UR10, RZ ;  /* 0x0000000ab1b17c24 */ /* 0x000fe2000f8e02ff */
[----:B------:R-:W-:Y:S01]  /*1400*/  UIADD3 UR10, UPT, UPT, UR8, UR4, URZ ;  /* 0x00000004080a7290 */ /* 0x000fe2000fffe0ff */
[----:B------:R-:W-:Y:S01]  /*1410*/  IMAD R64, R5, 0x2, R34 ;  /* 0x0000000205407824 */ /* 0x000fe200078e0222 */
[----:B------:R-:W-:Y:S01]  /*1420*/  VOTEU.ALL UP2, P2 ;  /* 0x0000000000ff7886 */ /* 0x000fe20001040000 */
[----:B------:R-:W-:Y:S01]  /*1430*/  UIADD3 UR6, UPT, UPT, UR9, 0x6000, URZ ;  /* 0x0000600009067890 */ /* 0x000fe2000fffe0ff */
[----:B------:R-:W-:Y:S01]  /*1440*/  IADD3 R179, P1, PT, R177, UR16, RZ ;  /* 0x00000010b1b37c10 */ /* 0x000fe2000ff3e0ff */
[----:B------:R-:W-:Y:S01]  /*1450*/  VOTEU.ALL UP3, P2 ;  /* 0x0000000000ff7886 */ /* 0x000fe20001060000 */
[----:B------:R-:W-:Y:S01]  /*1460*/  IMAD R92, R7, 0x2, R64 ;  /* 0x00000002075c7824 */ /* 0x000fe200078e0240 */
[----:B------:R-:W-:-:S04]  /*1470*/  @!UP2 UIADD3 UR4, UPT, UPT, -UR7, 0x100000, URZ ;  /* 0x001000000704a890 */ /* 0x000fc8000fffe1ff */
[----:B------:R-:W-:Y:S02]  /*1480*/  @!UP2 USHF.L.U32 UR5, UR4, 0xb, URZ ;  /* 0x0000000b0405a899 */ /* 0x000fe400080006ff */
[----:B------:R-:W-:Y:S01]  /*1490*/  @!UP2 USHF.L.U32 UR4, UR4, 0x1, URZ ;  /* 0x000000010404a899 */ /* 0x000fe200080006ff */
[----:B------:R-:W-:Y:S01]  /*14a0*/  IMAD.U32 R3, RZ, RZ, UR12 ;  /* 0x0000000cff037e24 */ /* 0x000fe2000f8e00ff */
[----:B------:R-:W-:Y:S01]  /*14b0*/  STTM.16dp32bit_t0_t15.x16 tmem[UR10], RZ ;  /* 0x000000ff000079ed */ /* 0x000fe20008a0000a */
[----:B------:R-:W-:Y:S01]  /*14c0*/  STTM.16dp32bit_t16_t31.x16 tmem[UR10+0x10], RZ ;  /* 0x000010ff000079ed */ /* 0x000fe20008a2000a */
[----:B------:R-:W1:Y:S02]  /*14d0*/  FENCE.VIEW.ASYNC.T ;  /* 0x00000000000073c6 */ /* 0x000e640000000200 */
[----:B-1----:R-:W-:Y:S01]  /*14e0*/  BAR.SYNC.DEFER_BLOCKING 0x0 ;  /* 0x0000000000007b1d */ /* 0x002fe20000010000 */
[----:B------:R-:W-:Y:S01]  /*14f0*/  LEA.HI.X.SX32 R177, R177, UR17, 0x1, P1 ;  /* 0x00000011b1b17c11 */ /* 0x000fe200088f0eff */
[----:B------:R-:W-:Y:S01]  /*1500*/  IMAD R6, R9, 0x2, R92 ;  /* 0x0000000209067824 */ /* 0x000fe200078e025c */
[----:B0-----:R-:W-:Y:S01]  /*1510*/  IADD3 R0, P1, PT, R2, R179, RZ ;  /* 0x000000b302007210 */ /* 0x001fe20007f3e0ff */
[----:B------:R-:W-:-:S02]  /*1520*/  IMAD.U32 R7, RZ, RZ, UR12 ;  /* 0x0000000cff077e24 */ /* 0x000fc4000f8e00ff */
[----:B------:R-:W-:Y:S01]  /*1530*/  IMAD R36, R3, 0x2, R6 ;  /* 0x0000000203247824 */ /* 0x000fe200078e0206 */
[----:B------:R-:W-:Y:S01]  /*1540*/  LEA.HI.X.SX32 R2, R2, R177, 0x1, P1 ;  /* 0x000000b102027211 */ /* 0x000fe200008f0eff */
[----:B------:R-:W-:Y:S01]  /*1550*/  @P0 IMAD.MOV.U32 R4, RZ, RZ, R0 ;  /* 0x000000ffff040224 */ /* 0x000fe200078e0000 */
[----:B------:R-:W0:Y:S02]  /*1560*/  FENCE.VIEW.ASYNC.S ;  /* 0x00000000000073c6 */ /* 0x000e240000000000 */
[----:B0-----:R0:W1:Y:S01]  /*1570*/  @!UP3 SYNCS.EXCH.64 URZ, [UR6], UR4 ;  /* 0x0000000406ffb5b2 */ /* 0x0010620008000100 */
[----:B------:R-:W-:Y:S02]  /*1580*/  IMAD R66, R7, 0x2, R36 ;  /* 0x0000000207427824 */ /* 0x000fe400078e0224 */
[----:B------:R-:W-:Y:S01]  /*1590*/  @P0 IMAD.MOV.U32 R5, RZ, RZ, R2 ;  /* 0x000000ffff050224 */ /* 0x000fe200078e0002 */
[----:B-1----:R-:W-:Y:S01]  /*15a0*/  BAR.SYNC.DEFER_BLOCKING 0x0 ;  /* 0x0000000000007b1d */ /* 0x002fe20000010000 */
[----:B------:R-:W-:-:S02]  /*15b0*/  IMAD.U32 R9, RZ, RZ, UR12 ;  /* 0x0000000cff097e24 */ /* 0x000fc4000f8e00ff */
[----:B------:R-:W-:Y:S01]  /*15c0*/  IMAD R8, R3, 0x4, R66 ;  /* 0x0000000403087824 */ /* 0x000fe200078e0242 */
[----:B------:R-:W-:-:S03]  /*15d0*/  LOP3.LUT R11, R110, 0x8, RZ, 0xfc, !PT ;  /* 0x000000086e0b7812 */ /* 0x000fc600078efcff */
[----:B------:R-:W-:Y:S01]  /*15e0*/  IMAD R38, R9, 0x2, R8 ;  /* 0x0000000209267824 */ /* 0x000fe200078e0208 */
[----:B------:R-:W-:Y:S02]  /*15f0*/  LOP3.LUT R10, R110, 0x10, RZ, 0xfc, !PT ;  /* 0x000000106e0a7812 */ /* 0x000fe400078efcff */
[----:B------:R-:W-:Y:S02]  /*1600*/  PLOP3.LUT P1, PT, PT, PT, UP1, 0x80, 0x8 ;  /* 0x000000000008781c */ /* 0x000fe40003f2f018 */
[----:B------:R-:W-:Y:S01]  /*1610*/  IADD3 R3, P3, PT, R6, R179, RZ ;  /* 0x000000b306037210 */ /* 0x000fe20007f7e0ff */
[----:B------:R1:W2:Y:S01]  /*1620*/  @P0 LDG.E.U8 R181, desc[UR20][R4.64] ;  /* 0x0000001404b50981 */ /* 0x0002a2000c1e1100 */
[----:B------:R-:W-:Y:S02]  /*1630*/  PLOP3.LUT P0, PT, PT, PT, UP1, 0x80, 0x8 ;  /* 0x000000000008781c */ /* 0x000fe40003f0f018 */
[----:B------:R-:W-:Y:S02]  /*1640*/  ISETP.LT.AND P1, PT, R10, UR22, P1 ;  /* 0x000000160a007c0c */ /* 0x000fe40008f21270 */
[----:B------:R-:W-:Y:S01]  /*1650*/  ISETP.LT.AND P0, PT, R11, UR22, P0 ;  /* 0x000000160b007c0c */ /* 0x000fe20008701270 */
[----:B------:R-:W-:Y:S01]  /*1660*/  IMAD.U32 R11, RZ, RZ, UR12 ;  /* 0x0000000cff0b7e24 */ /* 0x000fe2000f8e00ff */
[----:B------:R-:W-:-:S02]  /*1670*/  PRMT R190, RZ, 0x7610, R190 ;  /* 0x00007610ffbe7816 */ /* 0x000fc400000000be */
[----:B------:R-:W-:Y:S01]  /*1680*/  PRMT R189, RZ, 0x7610, R189 ;  /* 0x00007610ffbd7816 */ /* 0x000fe200000000bd */
[----:B-1----:R-:W-:Y:S01]  /*1690*/  IMAD.U32 R5, RZ, RZ, UR12 ;  /* 0x0000000cff057e24 */ /* 0x002fe2000f8e00ff */
[----:B------:R-:W-:-:S03]  /*16a0*/  IADD3 R4, P4, PT, R8, R179, RZ ;  /* 0x000000b308047210 */ /* 0x000fc60007f9e0ff */
[----:B------:R-:W-:Y:S01]  /*16b0*/  IMAD R68, R5, 0x2, R38 ;  /* 0x0000000205447824 */ /* 0x000fe200078e0226 */
[-C--:B------:R-:W-:Y:S01]  /*16c0*/  LEA.HI.X.SX32 R5, R6, R177.reuse, 0x1, P3 ;  /* 0x000000b106057211 */ /* 0x080fe200018f0eff */
[----:B------:R-:W-:Y:S01]  /*16d0*/  IMAD.U32 R69, RZ, RZ, UR12 ;  /* 0x0000000cff457e24 */ /* 0x000fe2000f8e00ff */
[----:B------:R-:W-:Y:S01]  /*16e0*/  LEA.HI.X.SX32 R6, R8, R177, 0x1, P4 ;  /* 0x000000b108067211 */ /* 0x000fe200020f0eff */
[----:B------:R-:W-:Y:S02]  /*16f0*/  IMAD R94, R7, 0x2, R68 ;  /* 0x00000002075e7824 */ /* 0x000fe400078e0244 */
[----:B------:R-:W-:Y:S02]  /*1700*/  @P0 IMAD.MOV.U32 R8, RZ, RZ, R3 ;  /* 0x000000ffff080224 */ /* 0x000fe400078e0003 */
[----:B------:R-:W-:Y:S02]  /*1710*/  IMAD R10, R11, 0x2, R94 ;  /* 0x000000020b0a7824 */ /* 0x000fe400078e025e */
[----:B------:R-:W-:-:S02]  /*1720*/  @P0 IMAD.MOV.U32 R9, RZ, RZ, R5 ;  /* 0x000000ffff090224 */ /* 0x000fc400078e0005 */
[----:B------:R-:W-:Y:S02]  /*1730*/  IMAD R40, R7, 0x2, R10 ;  /* 0x0000000207287824 */ /* 0x000fe400078e020a */
[----:B------:R-:W-:Y:S01]  /*1740*/  IMAD.U32 R12, RZ, RZ, UR12 ;  /* 0x0000000cff0c7e24 */ /* 0x000fe2000f8e00ff */
[----:B------:R1:W3:Y:S01]  /*1750*/  @P0 LDG.E.U8 R190, desc[UR20][R8.64] ;  /* 0x0000001408be0981 */ /* 0x0002e2000c1e1100 */
[----:B------:R-:W-:Y:S01]  /*1760*/  IMAD R69, R69, 0x2, R40 ;  /* 0x0000000245457824 */ /* 0x000fe200078e0228 */
[----:B------:R-:W-:-:S03]  /*1770*/  LOP3.LUT R14, R110, 0x18, RZ, 0xfc, !PT ;  /* 0x000000186e0e7812 */ /* 0x000fc600078efcff */
[----:B------:R-:W-:Y:S02]  /*1780*/  IMAD R12, R12, 0x4, R69 ;  /* 0x000000040c0c7824 */ /* 0x000fe400078e0245 */
[----:B-1----:R-:W-:Y:S02]  /*1790*/  @P1 IMAD.MOV.U32 R8, RZ, RZ, R4 ;  /* 0x000000ffff081224 */ /* 0x002fe400078e0004 */
[----:B------:R-:W-:Y:S01]  /*17a0*/  @P1 IMAD.MOV.U32 R9, RZ, RZ, R6 ;  /* 0x000000ffff091224 */ /* 0x000fe200078e0006 */
[----:B------:R-:W-:Y:S01]  /*17b0*/  PLOP3.LUT P0, PT, PT, PT, UP1, 0x80, 0x8 ;  /* 0x000000000008781c */ /* 0x000fe20003f0f018 */
[----:B------:R-:W-:-:S03]  /*17c0*/  IMAD R42, R7, 0x2, R12 ;  /* 0x00000002072a7824 */ /* 0x000fc600078e020c */
[----:B------:R1:W4:Y:S01]  /*17d0*/  @P1 LDG.E.U8 R189, desc[UR20][R8.64] ;  /* 0x0000001408bd1981 */ /* 0x000322000c1e1100 */
[----:B------:R-:W-:Y:S01]  /*17e0*/  ISETP.LT.AND P0, PT, R14, UR22, P0 ;  /* 0x000000160e007c0c */ /* 0x000fe20008701270 */
[----:B------:R-:W-:Y:S01]  /*17f0*/  IMAD.U32 R15, RZ, RZ, UR12 ;  /* 0x0000000cff0f7e24 */ /* 0x000fe2000f8e00ff */
[----:B------:R-:W-:Y:S02]  /*1800*/  LOP3.LUT R13, R110, 0x20, RZ, 0xfc, !PT ;  /* 0x000000206e0d7812 */ /* 0x000fe400078efcff */
[----:B------:R-:W-:Y:S02]  /*1810*/  PLOP3.LUT P1, PT, PT, PT, UP1, 0x80, 0x8 ;  /* 0x000000000008781c */ /* 0x000fe40003f2f018 */
[-C--:B------:R-:W-:Y:S02]  /*1820*/  IADD3 R7, P3, PT, R10, R179.reuse, RZ ;  /* 0x000000b30a077210 */ /* 0x080fe40007f7e0ff */
[----:B------:R-:W-:Y:S01]  /*1830*/  ISETP.LT.AND P1, PT, R13, UR22, P1 ;  /* 0x000000160d007c0c */ /* 0x000fe20008f21270 */
[----:B-1----:R-:W-:Y:S01]  /*1840*/  IMAD.U32 R9, RZ, RZ, UR12 ;  /* 0x0000000cff097e24 */ /* 0x002fe2000f8e00ff */
[----:B------:R-:W-:-:S02]  /*1850*/  IADD3 R8, P4, PT, R12, R179, RZ ;  /* 0x000000b30c087210 */ /* 0x000fc40007f9e0ff */
[----:B------:R-:W-:Y:S01]  /*1860*/  PRMT R186, RZ, 0x7610, R186 ;  /* 0x00007610ffba7816 */ /* 0x000fe200000000ba */
[----:B------:R-:W-:Y:S01]  /*1870*/  IMAD R72, R9, 0x2, R42 ;  /* 0x0000000209487824 */ /* 0x000fe200078e022a */
[-C--:B------:R-:W-:Y:S01]  /*1880*/  LEA.HI.X.SX32 R9, R10, R177.reuse, 0x1, P3 ;  /* 0x000000b10a097211 */ /* 0x080fe200018f0eff */
[----:B------:R-:W-:Y:S01]  /*1890*/  IMAD.U32 R75, RZ, RZ, UR12 ;  /* 0x0000000cff4b7e24 */ /* 0x000fe2000f8e00ff */
[----:B------:R-:W-:Y:S01]  /*18a0*/  LEA.HI.X.SX32 R10, R12, R177, 0x1, P4 ;  /* 0x000000b10c0a7211 */ /* 0x000fe200020f0eff */
[----:B------:R-:W-:Y:S01]  /*18b0*/  IMAD R96, R11, 0x2, R72 ;  /* 0x000000020b607824 */ /* 0x000fe200078e0248 */
[----:B------:R-:W-:Y:S01]  /*18c0*/  PRMT R185, RZ, 0x7610, R185 ;  /* 0x00007610ffb97816 */ /* 0x000fe200000000b9 */
[----:B------:R-:W-:Y:S02]  /*18d0*/  @P0 IMAD.MOV.U32 R12, RZ, RZ, R7 ;  /* 0x000000ffff0c0224 */ /* 0x000fe400078e0007 */
[----:B------:R-:W-:Y:S02]  /*18e0*/  IMAD R14, R15, 0x2, R96 ;  /* 0x000000020f0e7824 */ /* 0x000fe400078e0260 */
[----:B------:R-:W-:-:S02]  /*18f0*/  @P0 IMAD.MOV.U32 R13, RZ, RZ, R9 ;  /* 0x000000ffff0d0224 */ /* 0x000fc400078e0009 */
[----:B------:R-:W-:Y:S02]  /*1900*/  IMAD R44, R11, 0x2, R14 ;  /* 0x000000020b2c7824 */ /* 0x000fe400078e020e */
[----:B------:R-:W-:Y:S01]  /*1910*/  IMAD.U32 R16, RZ, RZ, UR12 ;  /* 0x0000000cff107e24 */ /* 0x000fe2000f8e00ff */
[----:B------:R1:W5:Y:S01]  /*1920*/  @P0 LDG.E.U8 R186, desc[UR20][R12.64] ;  /* 0x000000140cba0981 */ /* 0x000362000c1e1100 */
[----:B------:R-:W-:Y:S01]  /*1930*/  IMAD R75, R75, 0x2, R44 ;  /* 0x000000024b4b7824 */ /* 0x000fe200078e022c */
[----:B------:R-:W-:-:S03]  /*1940*/  LOP3.LUT R18, R110, 0x28, RZ, 0xfc, !PT ;  /* 0x000000286e127812 */ /* 0x000fc600078efcff */
[----:B------:R-:W-:Y:S02]  /*1950*/  IMAD R16, R16, 0x4, R75 ;  /* 0x0000000410107824 */ /* 0x000fe400078e024b */
[----:B-1----:R-:W-:Y:S02]  /*1960*/  @P1 IMAD.MOV.U32 R12, RZ, RZ, R8 ;  /* 0x000000ffff0c1224 */ /* 0x002fe400078e0008 */
[----:B------:R-:W-:Y:S01]  /*1970*/  @P1 IMAD.MOV.U32 R13, RZ, RZ, R10 ;  /* 0x000000ffff0d1224 */ /* 0x000fe200078e000a */
[----:B------:R-:W-:Y:S01]  /*1980*/  PLOP3.LUT P0, PT, PT, PT, UP1, 0x80, 0x8 ;  /* 0x000000000008781c */ /* 0x000fe20003f0f018 */
[----:B------:R-:W-:-:S03]  /*1990*/  IMAD R46, R11, 0x2, R16 ;  /* 0x000000020b2e7824 */ /* 0x000fc600078e0210 */
[----:B------:R1:W2:Y:S01]  /*19a0*/  @P1 LDG.E.U8 R185, desc[UR20][R12.64] ;  /* 0x000000140cb91981 */ /* 0x0002a2000c1e1100 */
        /* <DEDUP_REMOVED lines=20> */
[----:B------:R1:W2:Y:S01]  /*1af0*/  @P0 LDG.E.U8 R199, desc[UR20][R16.64] ;  /* 0x0000001410c70981 */ /* 0x0002a2000c1e1100 */
        /* <DEDUP_REMOVED lines=18> */
[-C--:B------:R-:W-:Y:S02]  /*1c20*/  LEA.HI.X.SX32 R17, R18, R177.reuse, 0x1, P3 ;  /* 0x000000b112117211 */ /* 0x080fe400018f0eff */
[----:B------:R-:W-:Y:S01]  /*1c30*/  LEA.HI.X.SX32 R18, R20, R177, 0x1, P4 ;  /* 0x000000b114127211 */ /* 0x000fe200020f0eff */
[----:B------:R-:W-:Y:S01]  /*1c40*/  IMAD R100, R19, 0x2, R78 ;  /* 0x0000000213647824 */ /* 0x000fe200078e024e */
[----:B------:R-:W-:Y:S01]  /*1c50*/  PRMT R195, RZ, 0x7610, R195 ;  /* 0x00007610ffc37816 */ /* 0x000fe200000000c3 */
[----:B------:R-:W-:Y:S02]  /*1c60*/  @P0 IMAD.MOV.U32 R20, RZ, RZ, R15 ;  /* 0x000000ffff140224 */ /* 0x000fe400078e000f */
[----:B------:R-:W-:Y:S02]  /*1c70*/  IMAD R22, R23, 0x2, R100 ;  /* 0x0000000217167824 */ /* 0x000fe400078e0264 */
[----:B------:R-:W-:-:S02]  /*1c80*/  @P0 IMAD.MOV.U32 R21, RZ, RZ, R17 ;  /* 0x000000ffff150224 */ /* 0x000fc400078e0011 */
[----:B------:R-:W-:-:S03]  /*1c90*/  IMAD R52, R19, 0x2, R22 ;  /* 0x0000000213347824 */ /* 0x000fc600078e0216 */
[----:B------:R1:W2:Y:S01]  /*1ca0*/  @P0 LDG.E.U8 R196, desc[UR20][R20.64] ;  /* 0x0000001414c40981 */ /* 0x0002a2000c1e1100 */
[----:B------:R-:W-:Y:S02]  /*1cb0*/  IMAD R82, R23, 0x2, R52 ;  /* 0x0000000217527824 */ /* 0x000fe400078e0234 */
[----:B------:R-:W-:Y:S02]  /*1cc0*/  IMAD.U32 R25, RZ, RZ, UR12 ;  /* 0x0000000cff197e24 */ /* 0x000fe4000f8e00ff */
[----:B------:R-:W-:Y:S01]  /*1cd0*/  IMAD R24, R19, 0x4, R82 ;  /* 0x0000000413187824 */ /* 0x000fe200078e0252 */
[----:B------:R-:W-:Y:S01]  /*1ce0*/  LOP3.LUT R27, R110, 0x48, RZ, 0xfc, !PT ;  /* 0x000000486e1b7812 */ /* 0x000fe200078efcff */
[----:B-1----:R-:W-:Y:S02]  /*1cf0*/  @P1 IMAD.MOV.U32 R20, RZ, RZ, R16 ;  /* 0x000000ffff141224 */ /* 0x002fe400078e0010 */
[----:B------:R-:W-:Y:S01]  /*1d00*/  @P1 IMAD.MOV.U32 R21, RZ, RZ, R18 ;  /* 0x000000ffff151224 */ /* 0x000fe200078e0012 */
[----:B------:R-:W-:Y:S01]  /*1d10*/  PLOP3.LUT P0, PT, PT, PT, UP1, 0x80, 0x8 ;  /* 0x000000000008781c */ /* 0x000fe20003f0f018 */
[----:B------:R-:W-:-:S03]  /*1d20*/  IMAD R54, R25, 0x2, R24 ;  /* 0x0000000219367824 */ /* 0x000fc600078e0218 */
[----:B------:R1:W2:Y:S01]  /*1d30*/  @P1 LDG.E.U8 R195, desc[UR20][R20.64] ;  /* 0x0000001414c31981 */ /* 0x0002a2000c1e1100 */
[----:B------:R-:W-:Y:S01]  /*1d40*/  ISETP.LT.AND P0, PT, R27, UR22, P0 ;  /* 0x000000161b007c0c */ /* 0x000fe20008701270 */
[----:B------:R-:W-:Y:S01]  /*1d50*/  IMAD.U32 R27, RZ, RZ, UR12 ;  /* 0x0000000cff1b7e24 */ /* 0x000fe2000f8e00ff */
[-C--:B------:R-:W-:Y:S02]  /*1d60*/  IADD3 R19, P3, PT, R22, R179.reuse, RZ ;  /* 0x000000b316137210 */ /* 0x080fe40007f7e0ff */
[----:B------:R-:W-:Y:S02]  /*1d70*/  LOP3.LUT R26, R110, 0x50, RZ, 0xfc, !PT ;  /* 0x000000506e1a7812 */ /* 0x000fe400078efcff */
[----:B------:R-:W-:Y:S02]  /*1d80*/  PLOP3.LUT P1, PT, PT, PT, UP1, 0x80, 0x8 ;  /* 0x000000000008781c */ /* 0x000fe40003f2f018 */
[----:B------:R-:W-:Y:S01]  /*1d90*/  PRMT R223, RZ, 0x7610, R223 ;  /* 0x00007610ffdf7816 */ /* 0x000fe200000000df */
[----:B-1----:R-:W-:Y:S01]  /*1da0*/  IMAD.U32 R21, RZ, RZ, UR12 ;  /* 0x0000000cff157e24 */ /* 0x002fe2000f8e00ff */
[----:B------:R-:W-:-:S02]  /*1db0*/  IADD3 R20, P4, PT, R24, R179, RZ ;  /* 0x000000b318147210 */ /* 0x000fc40007f9e0ff */
[----:B------:R-:W-:Y:S01]  /*1dc0*/  ISETP.LT.AND P1, PT, R26, UR22, P1 ;  /* 0x000000161a007c0c */ /* 0x000fe20008f21270 */
        /* <DEDUP_REMOVED lines=8> */
[----:B------:R-:W-:Y:S02]  /*1e50*/  IMAD.U32 R85, RZ, RZ, UR12 ;  /* 0x0000000cff557e24 */ /* 0x000fe4000f8e00ff */
[----:B------:R-:W-:Y:S01]  /*1e60*/  IMAD R56, R23, 0x2, R26 ;  /* 0x0000000217387824 */ /* 0x000fe200078e021a */
[----:B------:R1:W2:Y:S01]  /*1e70*/  @P0 LDG.E.U8 R223, desc[UR20][R24.64] ;  /* 0x0000001418df0981 */ /* 0x0002a2000c1e1100 */
[----:B------:R-:W-:Y:S01]  /*1e80*/  IMAD.U32 R28, RZ, RZ, UR12 ;  /* 0x0000000cff1c7e24 */ /* 0x000fe2000f8e00ff */
[----:B------:R-:W-:Y:S01]  /*1e90*/  LOP3.LUT R29, R110, 0x58, RZ, 0xfc, !PT ;  /* 0x000000586e1d7812 */ /* 0x000fe200078efcff */
[----:B------:R-:W-:Y:S01]  /*1ea0*/  IMAD R85, R85, 0x2, R56 ;  /* 0x0000000255557824 */ /* 0x000fe200078e0238 */
[----:B------:R-:W-:-:S03]  /*1eb0*/  PLOP3.LUT P0, PT, PT, PT, UP1, 0x80, 0x8 ;  /* 0x000000000008781c */ /* 0x000fc60003f0f018 */
[----:B------:R-:W-:Y:S01]  /*1ec0*/  IMAD R28, R28, 0x4, R85 ;  /* 0x000000041c1c7824 */ /* 0x000fe200078e0255 */
[----:B------:R-:W-:Y:S01]  /*1ed0*/  ISETP.LT.AND P0, PT, R29, UR22, P0 ;  /* 0x000000161d007c0c */ /* 0x000fe20008701270 */
[----:B-1----:R-:W-:Y:S02]  /*1ee0*/  @P1 IMAD.MOV.U32 R24, RZ, RZ, R20 ;  /* 0x000000ffff181224 */ /* 0x002fe400078e0014 */
[----:B------:R-:W-:Y:S02]  /*1ef0*/  @P1 IMAD.MOV.U32 R25, RZ, RZ, R22 ;  /* 0x000000ffff191224 */ /* 0x000fe400078e0016 */
[----:B------:R-:W-:Y:S01]  /*1f00*/  IMAD R58, R23, 0x2, R28 ;  /* 0x00000002173a7824 */ /* 0x000fe200078e021c */
[----:B------:R-:W-:Y:S02]  /*1f10*/  IADD3 R23, P3, PT, R26, R179, RZ ;  /* 0x000000b31a177210 */ /* 0x000fe40007f7e0ff */
[----:B------:R1:W2:Y:S01]  /*1f20*/  @P1 LDG.E.U8 R222, desc[UR20][R24.64] ;  /* 0x0000001418de1981 */ /* 0x0002a2000c1e1100 */
[----:B------:R-:W-:Y:S01]  /*1f30*/  PRMT R221, RZ, 0x7610, R221 ;  /* 0x00007610ffdd7816 */ /* 0x000fe200000000dd */
[----:B------:R-:W-:Y:S01]  /*1f40*/  IMAD R86, R27, 0x2, R58 ;  /* 0x000000021b567824 */ /* 0x000fe200078e023a */
[----:B------:R-:W-:Y:S01]  /*1f50*/  LOP3.LUT R31, R110, 0x60, RZ, 0xfc, !PT ;  /* 0x000000606e1f7812 */ /* 0x000fe200078efcff */
[----:B------:R-:W-:Y:S01]  /*1f60*/  IMAD.U32 R29, RZ, RZ, UR12 ;  /* 0x0000000cff1d7e24 */ /* 0x000fe2000f8e00ff */
[----:B------:R-:W-:-:S02]  /*1f70*/  PLOP3.LUT P1, PT, PT, PT, UP1, 0x80, 0x8 ;  /* 0x000000000008781c */ /* 0x000fc40003f2f018 */
[----:B------:R-:W-:Y:S02]  /*1f80*/  LOP3.LUT R30, R110, 0x68, RZ, 0xfc, !PT ;  /* 0x000000686e1e7812 */ /* 0x000fe400078efcff */
[----:B------:R-:W-:Y:S01]  /*1f90*/  ISETP.LT.AND P1, PT, R31, UR22, P1 ;  /* 0x000000161f007c0c */ /* 0x000fe20008f21270 */
[----:B-1----:R-:W-:Y:S01]  /*1fa0*/  IMAD.U32 R25, RZ, RZ, UR12 ;  /* 0x0000000cff197e24 */ /* 0x002fe2000f8e00ff */
[----:B------:R-:W-:Y:S01]  /*1fb0*/  LEA.HI.X.SX32 R24, R26, R177, 0x1, P3 ;  /* 0x000000b11a187211 */ /* 0x000fe200018f0eff */
[----:B------:R-:W-:Y:S01]  /*1fc0*/  @P0 IMAD.MOV.U32 R26, RZ, RZ, R23 ;  /* 0x000000ffff1a0224 */ /* 0x000fe200078e0017 */
[----:B------:R-:W-:Y:S01]  /*1fd0*/  PLOP3.LUT P3, PT, PT, PT, UP1, 0x80, 0x8 ;  /* 0x000000000008781c */ /* 0x000fe20003f6f018 */
[----:B------:R-:W-:Y:S02]  /*1fe0*/  IMAD R104, R25, 0x2, R86 ;  /* 0x0000000219687824 */ /* 0x000fe400078e0256 */
[----:B------:R-:W-:-:S05]  /*1ff0*/  @P0 IMAD.MOV.U32 R27, RZ, RZ, R24 ;  /* 0x000000ffff1b0224 */ /* 0x000fca00078e0018 */
[----:B------:R1:W2:Y:S01]  /*2000*/  @P0 LDG.E.U8 R221, desc[UR20][R26.64] ;  /* 0x000000141add0981 */ /* 0x0002a2000c1e1100 */
[----:B------:R-:W-:Y:S01]  /*2010*/  ISETP.LT.AND P0, PT, R30, UR22, P3 ;  /* 0x000000161e007c0c */ /* 0x000fe20009f01270 */
[C---:B------:R-:W-:Y:S01]  /*2020*/  IMAD R30, R29.reuse, 0x2, R104 ;  /* 0x000000021d1e7824 */ /* 0x040fe200078e0268 */
[-C--:B------:R-:W-:Y:S01]  /*2030*/  IADD3 R25, P3, PT, R28, R179.reuse, RZ ;  /* 0x000000b31c197210 */ /* 0x080fe20007f7e0ff */
[----:B------:R-:W-:Y:S01]  /*2040*/  IMAD.U32 R33, RZ, RZ, UR12 ;  /* 0x0000000cff217e24 */ /* 0x000fe2000f8e00ff */
[----:B------:R-:W-:Y:S01]  /*2050*/  PRMT R205, RZ, 0x7610, R205 ;  /* 0x00007610ffcd7816 */ /* 0x000fe200000000cd */
[----:B------:R-:W-:Y:S01]  /*2060*/  IMAD R60, R29, 0x2, R30 ;  /* 0x000000021d3c7824 */ /* 0x000fe200078e021e */
[----:B------:R-:W-:Y:S02]  /*2070*/  PRMT R226, RZ, 0x7610, R226 ;  /* 0x00007610ffe27816 */ /* 0x000fe400000000e2 */
[----:B-1----:R-:W-:Y:S02]  /*2080*/  IADD3 R26, P4, PT, R30, R179, RZ ;  /* 0x000000b31e1a7210 */ /* 0x002fe40007f9e0ff */
[----:B------:R-:W-:-:S02]  /*2090*/  LEA.HI.X.SX32 R27, R28, R177, 0x1, P3 ;  /* 0x000000b11c1b7211 */ /* 0x000fc400018f0eff */
[----:B------:R-:W-:Y:S01]  /*20a0*/  LEA.HI.X.SX32 R28, R30, R177, 0x1, P4 ;  /* 0x000000b11e1c7211 */ /* 0x000fe200020f0eff */
[----:B------:R-:W-:Y:S02]  /*20b0*/  @P1 IMAD.MOV.U32 R30, RZ, RZ, R25 ;  /* 0x000000ffff1e1224 */ /* 0x000fe400078e0019 */
[----:B------:R-:W-:Y:S02]  /*20c0*/  @P1 IMAD.MOV.U32 R31, RZ, RZ, R27 ;  /* 0x000000ffff1f1224 */ /* 0x000fe400078e001b */
[----:B------:R-:W-:Y:S01]  /*20d0*/  IMAD R88, R33, 0x2, R60 ;  /* 0x0000000221587824 */ /* 0x000fe200078e023c */
[----:B------:R-:W-:Y:S02]  /*20e0*/  LOP3.LUT R35, R110, 0x70, RZ, 0xfc, !PT ;  /* 0x000000706e237812 */ /* 0x000fe400078efcff */
[----:B------:R1:W2:Y:S01]  /*20f0*/  @P1 LDG.E.U8 R205, desc[UR20][R30.64] ;  /* 0x000000141ecd1981 */ /* 0x0002a2000c1e1100 */
[----:B------:R-:W-:Y:S01]  /*2100*/  IMAD R32, R29, 0x4, R88 ;  /* 0x000000041d207824 */ /* 0x000fe200078e0258 */
[----:B------:R-:W-:Y:S01]  /*2110*/  PLOP3.LUT P1, PT, PT, PT, UP1, 0x80, 0x8 ;  /* 0x000000000008781c */ /* 0x000fe20003f2f018 */
[----:B------:R-:W-:-:S02]  /*2120*/  IMAD.U32 R131, RZ, RZ, UR12 ;  /* 0x0000000cff837e24 */ /* 0x000fc4000f8e00ff */
[----:B------:R-:W-:Y:S01]  /*2130*/  IMAD R62, R33, 0x2, R32 ;  /* 0x00000002213e7824 */ /* 0x000fe200078e0220 */
[----:B------:R-:W-:Y:S01]  /*2140*/  ISETP.LT.AND P1, PT, R35, UR22, P1 ;  /* 0x0000001623007c0c */ /* 0x000fe20008f21270 */
[----:B------:R-:W-:Y:S01]  /*2150*/  IMAD.U32 R70, RZ, RZ, UR12 ;  /* 0x0000000cff467e24 */ /* 0x000fe2000f8e00ff */
[----:B------:R-:W-:Y:S01]  /*2160*/  IADD3 R29, P3, PT, R32, R179, RZ ;  /* 0x000000b3201d7210 */ /* 0x000fe20007f7e0ff */
[----:B-1----:R-:W-:Y:S02]  /*2170*/  @P0 IMAD.MOV.U32 R30, RZ, RZ, R26 ;  /* 0x000000ffff1e0224 */ /* 0x002fe400078e001a */
[----:B------:R-:W-:Y:S02]  /*2180*/  @P0 IMAD.MOV.U32 R31, RZ, RZ, R28 ;  /* 0x000000ffff1f0224 */ /* 0x000fe400078e001c */
[----:B------:R-:W-:Y:S01]  /*2190*/  IMAD R131, R131, 0x2, R62 ;  /* 0x0000000283837824 */ /* 0x000fe200078e023e */
[----:B------:R-:W-:Y:S01]  /*21a0*/  LOP3.LUT R33, R110, 0x78, RZ, 0xfc, !PT ;  /* 0x000000786e217812 */ /* 0x000fe200078efcff */
[----:B------:R-:W-:Y:S01]  /*21b0*/  IMAD.U32 R158, RZ, RZ, UR12 ;  /* 0x0000000cff9e7e24 */ /* 0x000fe2000f8e00ff */
[----:B------:R1:W2:Y:S01]  /*21c0*/  @P0 LDG.E.U8 R226, desc[UR20][R30.64] ;  /* 0x000000141ee20981 */ /* 0x0002a2000c1e1100 */
[----:B------:R-:W-:Y:S01]  /*21d0*/  PLOP3.LUT P0, PT, PT, PT, UP1, 0x80, 0x8 ;  /* 0x000000000008781c */ /* 0x000fe20003f0f018 */
[----:B------:R-:W-:Y:S01]  /*21e0*/  IMAD R155, R70, 0x2, R131 ;  /* 0x00000002469b7824 */ /* 0x000fe200078e0283 */
[----:B------:R-:W-:-:S02]  /*21f0*/  PRMT R225, RZ, 0x7610, R225 ;  /* 0x00007610ffe17816 */ /* 0x000fc400000000e1 */
[----:B------:R-:W-:Y:S01]  /*2200*/  ISETP.LT.AND P0, PT, R33, UR22, P0 ;  /* 0x0000001621007c0c */ /* 0x000fe20008701270 */
[----:B------:R-:W-:Y:S01]  /*2210*/  IMAD R158, R158, 0x2, R155 ;  /* 0x000000029e9e7824 */ /* 0x000fe200078e029b */
[----:B-1----:R-:W-:Y:S01]  /*2220*/  LEA.HI.X.SX32 R30, R32, R177, 0x1, P3 ;  /* 0x000000b1201e7211 */ /* 0x002fe200018f0eff */
[----:B------:R-:W-:Y:S01]  /*2230*/  @P1 IMAD.MOV.U32 R32, RZ, RZ, R29 ;  /* 0x000000ffff201224 */ /* 0x000fe200078e001d */
[----:B------:R-:W-:Y:S01]  /*2240*/  LOP3.LUT R31, R110, 0x2, RZ, 0xfc, !PT ;  /* 0x000000026e1f7812 */ /* 0x000fe200078efcff */
[----:B------:R-:W-:Y:S01]  /*2250*/  IMAD.U32 R147, RZ, RZ, UR12 ;  /* 0x0000000cff937e24 */ /* 0x000fe2000f8e00ff */
[----:B------:R-:W-:Y:S01]  /*2260*/  PLOP3.LUT P3, PT, PT, PT, UP1, 0x80, 0x8 ;  /* 0x000000000008781c */ /* 0x000fe20003f6f018 */
[----:B------:R-:W-:Y:S01]  /*2270*/  @P1 IMAD.MOV.U32 R33, RZ, RZ, R30 ;  /* 0x000000ffff211224 */ /* 0x000fe200078e001e */
[----:B------:R-:W-:Y:S01]  /*2280*/  IADD3 R165, P4, PT, R158, R179, RZ ;  /* 0x000000b39ea57210 */ /* 0x000fe20007f9e0ff */
[----:B------:R-:W-:-:S03]  /*2290*/  IMAD R147, R147, 0x2, R158 ;  /* 0x0000000293937824 */ /* 0x000fc600078e029e */
[----:B------:R1:W2:Y:S01]  /*22a0*/  @P1 LDG.E.U8 R225, desc[UR20][R32.64] ;  /* 0x0000001420e11981 */ /* 0x0002a2000c1e1100 */
[----:B------:R-:W-:Y:S02]  /*22b0*/  ISETP.LT.AND P1, PT, R31, UR22, P3 ;  /* 0x000000161f007c0c */ /* 0x000fe40009f21270 */
[----:B------:R-:W-:Y:S02]  /*22c0*/  IADD3 R31, P3, PT, R34, R179, RZ ;  /* 0x000000b3221f7210 */ /* 0x000fe40007f7e0ff */
[-C--:B------:R-:W-:Y:S02]  /*22d0*/  LEA.HI.X.SX32 R158, R158, R177.reuse, 0x1, P4 ;  /* 0x000000b19e9e7211 */ /* 0x080fe400020f0eff */
[----:B------:R-:W-:Y:S02]  /*22e0*/  PRMT R209, RZ, 0x7610, R209 ;  /* 0x00007610ffd17816 */ /* 0x000fe400000000d1 */
[----:B------:R-:W-:Y:S01]  /*22f0*/  PRMT R224, RZ, 0x7610, R224 ;  /* 0x00007610ffe07816 */ /* 0x000fe200000000e0 */
[----:B------:R-:W-:Y:S01]  /*2300*/  @P0 IMAD.MOV.U32 R35, RZ, RZ, R158 ;  /* 0x000000ffff230224 */ /* 0x000fe200078e009e */
[----:B-1----:R-:W-:Y:S01]  /*2310*/  LEA.HI.X.SX32 R32, R34, R177, 0x1, P3 ;  /* 0x000000b122207211 */ /* 0x002fe200018f0eff */
[----:B------:R-:W-:Y:S01]  /*2320*/  @P0 IMAD.MOV.U32 R34, RZ, RZ, R165 ;  /* 0x000000ffff220224 */ /* 0x000fe200078e00a5 */
[----:B------:R-:W-:-:S02]  /*2330*/  LOP3.LUT R33, R110, 0xa, RZ, 0xfc, !PT ;  /* 0x0000000a6e217812 */ /* 0x000fc400078efcff */
[----:B------:R-:W-:Y:S02]  /*2340*/  PLOP3.LUT P3, PT, PT, PT, UP1, 0x80, 0x8 ;  /* 0x000000000008781c */ /* 0x000fe40003f6f018 */
[----:B------:R1:W2:Y:S02]  /*2350*/  @P0 LDG.E.U8 R209, desc[UR20][R34.64] ;  /* 0x0000001422d10981 */ /* 0x0002a4000c1e1100 */
[----:B-1----:R-:W-:Y:S02]  /*2360*/  @P1 IMAD.MOV.U32 R34, RZ, RZ, R31 ;  /* 0x000000ffff221224 */ /* 0x002fe400078e001f */
[----:B------:R-:W-:-:S05]  /*2370*/  @P1 IMAD.MOV.U32 R35, RZ, RZ, R32 ;  /* 0x000000ffff231224 */ /* 0x000fca00078e0020 */
[----:B------:R1:W2:Y:S01]  /*2380*/  @P1 LDG.E.U8 R224, desc[UR20][R34.64] ;  /* 0x0000001422e01981 */ /* 0x0002a2000c1e1100 */
[----:B------:R-:W-:Y:S02]  /*2390*/  ISETP.LT.AND P1, PT, R33, UR22, P3 ;  /* 0x0000001621007c0c */ /* 0x000fe40009f21270 */
[----:B------:R-:W-:Y:S02]  /*23a0*/  IADD3 R33, P4, PT, R36, R179, RZ ;  /* 0x000000b324217210 */ /* 0x000fe40007f9e0ff */
[----:B------:R-:W-:Y:S02]  /*23b0*/  LOP3.LUT R37, R110, 0x12, RZ, 0xfc, !PT ;  /* 0x000000126e257812 */ /* 0x000fe400078efcff */
[----:B------:R-:W-:Y:S02]  /*23c0*/  PLOP3.LUT P0, PT, PT, PT, UP1, 0x80, 0x8 ;  /* 0x000000000008781c */ /* 0x000fe40003f0f018 */
[----:B------:R-:W-:Y:S02]  /*23d0*/  PLOP3.LUT P3, PT, PT, PT, UP1, 0x80, 0x8 ;  /* 0x000000000008781c */ /* 0x000fe40003f6f018 */
[----:B-1----:R-:W-:-:S02]  /*23e0*/  LEA.HI.X.SX32 R34, R36, R177, 0x1, P4 ;  /* 0x000000b124227211 */ /* 0x002fc400020f0eff */
[C---:B------:R-:W-:Y:S01]  /*23f0*/  LOP3.LUT R35, R110.reuse, 0x1a, RZ, 0xfc, !PT ;  /* 0x0000001a6e237812 */ /* 0x040fe200078efcff */
[----:B------:R-:W-:Y:S01]  /*2400*/  @P1 IMAD.MOV.U32 R36, RZ, RZ, R33 ;  /* 0x000000ffff241224 */ /* 0x000fe200078e0021 */
[----:B------:R-:W-:Y:S02]  /*2410*/  PRMT R206, RZ, 0x7610, R206 ;  /* 0x00007610ffce7816 */ /* 0x000fe400000000ce */
[----:B------:R-:W-:Y:S01]  /*2420*/  ISETP.LT.AND P0, PT, R37, UR22, P0 ;  /* 0x0000001625007c0c */ /* 0x000fe20008701270 */
[----:B------:R-:W-:Y:S01]  /*2430*/  @P1 IMAD.MOV.U32 R37, RZ, RZ, R34 ;  /* 0x000000ffff251224 */ /* 0x000fe200078e0022 */
[----:B------:R-:W-:Y:S02]  /*2440*/  LOP3.LUT R39, R110, 0x22, RZ, 0xfc, !PT ;  /* 0x000000226e277812 */ /* 0x000fe400078efcff */
[----:B------:R-:W-:Y:S02]  /*2450*/  PLOP3.LUT P4, PT, PT, PT, UP1, 0x80, 0x8 ;  /* 0x000000000008781c */ /* 0x000fe40003f8f018 */
[----:B------:R-:W-:Y:S01]  /*2460*/  ISETP.LT.AND P3, PT, R35, UR22, P3 ;  /* 0x0000001623007c0c */ /* 0x000fe20009f61270 */
[----:B------:R1:W2:Y:S01]  /*2470*/  @P1 LDG.E.U8 R206, desc[UR20][R36.64] ;  /* 0x0000001424ce1981 */ /* 0x0002a2000c1e1100 */
[----:B------:R-:W-:-:S02]  /*2480*/  IADD3 R35, P5, PT, R38, R179, RZ ;  /* 0x000000b326237210 */ /* 0x000fc40007fbe0ff */
[----:B------:R-:W-:Y:S02]  /*2490*/  ISETP.LT.AND P1, PT, R39, UR22, P4 ;  /* 0x0000001627007c0c */ /* 0x000fe4000a721270 */
[----:B------:R-:W-:Y:S02]  /*24a0*/  PRMT R219, RZ, 0x7610, R219 ;  /* 0x00007610ffdb7816 */ /* 0x000fe400000000db */
[----:B-1----:R-:W-:Y:S02]  /*24b0*/  IADD3 R36, P4, PT, R40, R179, RZ ;  /* 0x000000b328247210 */ /* 0x002fe40007f9e0ff */
[-C--:B------:R-:W-:Y:S02]  /*24c0*/  LEA.HI.X.SX32 R37, R38, R177.reuse, 0x1, P5 ;  /* 0x000000b126257211 */ /* 0x080fe400028f0eff */
[----:B------:R-:W-:Y:S01]  /*24d0*/  LEA.HI.X.SX32 R39, R40, R177, 0x1, P4 ;  /* 0x000000b128277211 */ /* 0x000fe200020f0eff */
[----:B------:R-:W-:Y:S02]  /*24e0*/  @P0 IMAD.MOV.U32 R40, RZ, RZ, R35 ;  /* 0x000000ffff280224 */ /* 0x000fe400078e0023 */
[----:B------:R-:W-:Y:S01]  /*24f0*/  @P0 IMAD.MOV.U32 R41, RZ, RZ, R37 ;  /* 0x000000ffff290224 */ /* 0x000fe200078e0025 */
[----:B------:R-:W-:Y:S01]  /*2500*/  IADD3 R38, P5, PT, R42, R179, RZ ;  /* 0x000000b32a267210 */ /* 0x000fe20007fbe0ff */
[----:B------:R-:W-:Y:S01]  /*2510*/  @P3 IMAD.MOV.U32 R43, RZ, RZ, R39 ;  /* 0x000000ffff2b3224 */ /* 0x000fe200078e0027 */
[----:B------:R-:W-:-:S02]  /*2520*/  PRMT R213, RZ, 0x7610, R213 ;  /* 0x00007610ffd57816 */ /* 0x000fc400000000d5 */
[----:B------:R1:W2:Y:S01]  /*2530*/  @P0 LDG.E.U8 R219, desc[UR20][R40.64] ;  /* 0x0000001428db0981 */ /* 0x0002a2000c1e1100 */
[----:B------:R-:W-:Y:S02]  /*2540*/  PRMT R207, RZ, 0x7610, R207 ;  /* 0x00007610ffcf7816 */ /* 0x000fe400000000cf */
[----:B-1----:R-:W-:Y:S01]  /*2550*/  LEA.HI.X.SX32 R40, R42, R177, 0x1, P5 ;  /* 0x000000b12a287211 */ /* 0x002fe200028f0eff */
[----:B------:R-:W-:Y:S01]  /*2560*/  @P3 IMAD.MOV.U32 R42, RZ, RZ, R36 ;  /* 0x000000ffff2a3224 */ /* 0x000fe200078e0024 */
[----:B------:R-:W-:-:S04]  /*2570*/  LOP3.LUT R47, R110, 0x2a, RZ, 0xfc, !PT ;  /* 0x0000002a6e2f7812 */ /* 0x000fc800078efcff */
[----:B------:R1:W2:Y:S01]  /*2580*/  @P3 LDG.E.U8 R213, desc[UR20][R42.64] ;  /* 0x000000142ad53981 */ /* 0x0002a2000c1e1100 */
[----:B------:R-:W-:Y:S01]  /*2590*/  PLOP3.LUT P0, PT, PT, PT, UP1, 0x80, 0x8 ;  /* 0x000000000008781c */ /* 0x000fe20003f0f018 */
[----:B-1----:R-:W-:Y:S02]  /*25a0*/  @P1 IMAD.MOV.U32 R42, RZ, RZ, R38 ;  /* 0x000000ffff2a1224 */ /* 0x002fe400078e0026 */
[----:B------:R-:W-:Y:S01]  /*25b0*/  @P1 IMAD.MOV.U32 R43, RZ, RZ, R40 ;  /* 0x000000ffff2b1224 */ /* 0x000fe200078e0028 */
[----:B------:R-:W-:-:S04]  /*25c0*/  LOP3.LUT R45, R110, 0x32, RZ, 0xfc, !PT ;  /* 0x000000326e2d7812 */ /* 0x000fc800078efcff */
[----:B------:R1:W2:Y:S01]  /*25d0*/  @P1 LDG.E.U8 R207, desc[UR20][R42.64] ;  /* 0x000000142acf1981 */ /* 0x0002a2000c1e1100 */
[----:B------:R-:W-:Y:S02]  /*25e0*/  ISETP.LT.AND P1, PT, R47, UR22, P0 ;  /* 0x000000162f007c0c */ /* 0x000fe40008721270 */
[----:B------:R-:W-:Y:S02]  /*25f0*/  PLOP3.LUT P3, PT, PT, PT, UP1, 0x80, 0x8 ;  /* 0x000000000008781c */ /* 0x000fe40003f6f018 */
[----:B------:R-:W-:Y:S02]  /*2600*/  IADD3 R41, P4, PT, R44, R179, RZ ;  /* 0x000000b32c297210 */ /* 0x000fe40007f9e0ff */
[----:B------:R-:W-:Y:S02]  /*2610*/  ISETP.LT.AND P0, PT, R45, UR22, P3 ;  /* 0x000000162d007c0c */ /* 0x000fe40009f01270 */
[----:B------:R-:W-:Y:S02]  /*2620*/  LOP3.LUT R47, R110, 0x3a, RZ, 0xfc, !PT ;  /* 0x0000003a6e2f7812 */ /* 0x000fe400078efcff */
[----:B------:R-:W-:-:S02]  /*2630*/  PLOP3.LUT P3, PT, PT, PT, UP1, 0x80, 0x8 ;  /* 0x000000000008781c */ /* 0x000fc40003f6f018 */
[----:B-1----:R-:W-:Y:S02]  /*2640*/  IADD3 R42, P5, PT, R46, R179, RZ ;  /* 0x000000b32e2a7210 */ /* 0x002fe40007fbe0ff */
[-C--:B------:R-:W-:Y:S02]  /*2650*/  LEA.HI.X.SX32 R43, R44, R177.reuse, 0x1, P4 ;  /* 0x000000b12c2b7211 */ /* 0x080fe400020f0eff */
[----:B------:R-:W-:Y:S02]  /*2660*/  PRMT R198, RZ, 0x7610, R198 ;  /* 0x00007610ffc67816 */ /* 0x000fe400000000c6 */
[----:B------:R-:W-:Y:S01]  /*2670*/  ISETP.LT.AND P3, PT, R47, UR22, P3 ;  /* 0x000000162f007c0c */ /* 0x000fe20009f61270 */
[----:B------:R-:W-:Y:S01]  /*2680*/  @P1 IMAD.MOV.U32 R47, RZ, RZ, R43 ;  /* 0x000000ffff2f1224 */ /* 0x000fe200078e002b */
[----:B------:R-:W-:Y:S01]  /*2690*/  LEA.HI.X.SX32 R44, R46, R177, 0x1, P5 ;  /* 0x000000b12e2c7211 */ /* 0x000fe200028f0eff */
[----:B------:R-:W-:Y:S01]  /*26a0*/  @P1 IMAD.MOV.U32 R46, RZ, RZ, R41 ;  /* 0x000000ffff2e1224 */ /* 0x000fe200078e0029 */
[----:B------:R-:W-:-:S02]  /*26b0*/  LOP3.LUT R45, R110, 0x42, RZ, 0xfc, !PT ;  /* 0x000000426e2d7812 */ /* 0x000fc400078efcff */
[----:B------:R-:W-:Y:S02]  /*26c0*/  PLOP3.LUT P4, PT, PT, PT, UP1, 0x80, 0x8 ;  /* 0x000000000008781c */ /* 0x000fe40003f8f018 */
[----:B------:R-:W-:Y:S01]  /*26d0*/  PRMT R208, RZ, 0x7610, R208 ;  /* 0x00007610ffd07816 */ /* 0x000fe200000000d0 */
[----:B------:R1:W2:Y:S01]  /*26e0*/  @P1 LDG.E.U8 R198, desc[UR20][R46.64] ;  /* 0x000000142ec61981 */ /* 0x0002a2000c1e1100 */
[----:B------:R-:W-:Y:S02]  /*26f0*/  ISETP.LT.AND P1, PT, R45, UR22, P4 ;  /* 0x000000162d007c0c */ /* 0x000fe4000a721270 */
[----:B------:R-:W-:Y:S01]  /*2700*/  IADD3 R45, P4, PT, R48, R179, RZ ;  /* 0x000000b3302d7210 */ /* 0x000fe20007f9e0ff */
[----:B-1----:R-:W-:Y:S02]  /*2710*/  @P0 IMAD.MOV.U32 R46, RZ, RZ, R42 ;  /* 0x000000ffff2e0224 */ /* 0x002fe400078e002a */
[----:B------:R-:W-:-:S05]  /*2720*/  @P0 IMAD.MOV.U32 R47, RZ, RZ, R44 ;  /* 0x000000ffff2f0224 */ /* 0x000fca00078e002c */
[----:B------:R1:W2:Y:S01]  /*2730*/  @P0 LDG.E.U8 R208, desc[UR20][R46.64] ;  /* 0x000000142ed00981 */ /* 0x0002a2000c1e1100 */
[----:B------:R-:W-:Y:S02]  /*2740*/  PRMT R201, RZ, 0x7610, R201 ;  /* 0x00007610ffc97816 */ /* 0x000fe400000000c9 */
[----:B-1----:R-:W-:Y:S02]  /*2750*/  IADD3 R46, P0, PT, R50, R179, RZ ;  /* 0x000000b3322e7210 */ /* 0x002fe40007f1e0ff */
[-C--:B------:R-:W-:Y:S02]  /*2760*/  LEA.HI.X.SX32 R47, R48, R177.reuse, 0x1, P4 ;  /* 0x000000b1302f7211 */ /* 0x080fe400020f0eff */
[----:B------:R-:W-:Y:S01]  /*2770*/  LEA.HI.X.SX32 R48, R50, R177, 0x1, P0 ;  /* 0x000000b132307211 */ /* 0x000fe200000f0eff */
[----:B------:R-:W-:Y:S02]  /*2780*/  @P3 IMAD.MOV.U32 R50, RZ, RZ, R45 ;  /* 0x000000ffff323224 */ /* 0x000fe400078e002d */
[----:B------:R-:W-:Y:S01]  /*2790*/  @P3 IMAD.MOV.U32 R51, RZ, RZ, R47 ;  /* 0x000000ffff333224 */ /* 0x000fe200078e002f */
[----:B------:R-:W-:-:S04]  /*27a0*/  PRMT R200, RZ, 0x7610, R200 ;  /* 0x00007610ffc87816 */ /* 0x000fc800000000c8 */
[----:B------:R1:W2:Y:S01]  /*27b0*/  @P3 LDG.E.U8 R201, desc[UR20][R50.64] ;  /* 0x0000001432c93981 */ /* 0x0002a2000c1e1100 */
[----:B------:R-:W-:Y:S02]  /*27c0*/  LOP3.LUT R49, R110, 0x4a, RZ, 0xfc, !PT ;  /* 0x0000004a6e317812 */ /* 0x000fe400078efcff */
[----:B------:R-:W-:Y:S01]  /*27d0*/  PLOP3.LUT P0, PT, PT, PT, UP1, 0x80, 0x8 ;  /* 0x000000000008781c */ /* 0x000fe20003f0f018 */
[----:B-1----:R-:W-:Y:S02]  /*27e0*/  @P1 IMAD.MOV.U32 R50, RZ, RZ, R46 ;  /* 0x000000ffff321224 */ /* 0x002fe400078e002e */
[----:B------:R-:W-:-:S05]  /*27f0*/  @P1 IMAD.MOV.U32 R51, RZ, RZ, R48 ;  /* 0x000000ffff331224 */ /* 0x000fca00078e0030 */
[----:B------:R1:W2:Y:S01]  /*2800*/  @P1 LDG.E.U8 R200, desc[UR20][R50.64] ;  /* 0x0000001432c81981 */ /* 0x0002a2000c1e1100 */
[----:B------:R-:W-:Y:S02]  /*2810*/  ISETP.LT.AND P1, PT, R49, UR22, P0 ;  /* 0x0000001631007c0c */ /* 0x000fe40008721270 */
[----:B------:R-:W-:Y:S02]  /*2820*/  IADD3 R49, P4, PT, R52, R179, RZ ;  /* 0x000000b334317210 */ /* 0x000fe40007f9e0ff */
[----:B------:R-:W-:Y:S02]  /*2830*/  LOP3.LUT R53, R110, 0x52, RZ, 0xfc, !PT ;  /* 0x000000526e357812 */ /* 0x000fe400078efcff */
[----:B------:R-:W-:Y:S02]  /*2840*/  PLOP3.LUT P0, PT, PT, PT, UP1, 0x80, 0x8 ;  /* 0x000000000008781c */ /* 0x000fe40003f0f018 */
[----:B-1----:R-:W-:Y:S02]  /*2850*/  LEA.HI.X.SX32 R50, R52, R177, 0x1, P4 ;  /* 0x000000b134327211 */ /* 0x002fe400020f0eff */
[----:B------:R-:W-:-:S02]  /*2860*/  LOP3.LUT R51, R110, 0x5a, RZ, 0xfc, !PT ;  /* 0x0000005a6e337812 */ /* 0x000fc400078efcff */
[----:B------:R-:W-:Y:S01]  /*2870*/  PLOP3.LUT P3, PT, PT, PT, UP1, 0x80, 0x8 ;  /* 0x000000000008781c */ /* 0x000fe20003f6f018 */
        /* <DEDUP_REMOVED lines=48> */
[C---:B------:R-:W-:Y:S01]  /*2b80*/  IADD3 R171, P4, PT, R147.reuse, R179, RZ ;  /* 0x000000b393ab7210 */ /* 0x040fe20007f9e0ff */
[----:B-1----:R-:W-:Y:S02]  /*2b90*/  @P0 IMAD.MOV.U32 R62, RZ, RZ, R58 ;  /* 0x000000ffff3e0224 */ /* 0x002fe400078e003a */
[----:B------:R-:W-:Y:S01]  /*2ba0*/  @P0 IMAD.MOV.U32 R63, RZ, RZ, R60 ;  /* 0x000000ffff3f0224 */ /* 0x000fe200078e003c */
[----:B------:R-:W-:-:S04]  /*2bb0*/  LEA.HI.X.SX32 R169, R147, R177, 0x1, P4 ;  /* 0x000000b193a97211 */ /* 0x000fc800020f0eff */
[----:B------:R1:W2:Y:S01]  /*2bc0*/  @P0 LDG.E.U8 R193, desc[UR20][R62.64] ;  /* 0x000000143ec10981 */ /* 0x0002a2000c1e1100 */
[C---:B------:R-:W-:Y:S01]  /*2bd0*/  IADD3 R61, P0, PT, R64.reuse, R179, RZ ;  /* 0x000000b3403d7210 */ /* 0x040fe20007f1e0ff */
[----:B------:R-:W-:Y:S01]  /*2be0*/  @P3 IMAD.MOV.U32 R65, RZ, RZ, R169 ;  /* 0x000000ffff413224 */ /* 0x000fe200078e00a9 */
[----:B------:R-:W-:Y:S02]  /*2bf0*/  PRMT R188, RZ, 0x7610, R188 ;  /* 0x00007610ffbc7816 */ /* 0x000fe400000000bc */
[----:B-1----:R-:W-:Y:S01]  /*2c00*/  LEA.HI.X.SX32 R62, R64, R177, 0x1, P0 ;  /* 0x000000b1403e7211 */ /* 0x002fe200000f0eff */
        /* <DEDUP_REMOVED lines=14> */
[----:B------:R-:W-:Y:S02]  /*2cf0*/  PLOP3.LUT P3, PT, PT, PT, UP1, 0x80, 0x8 ;  /* 0x000000000008781c */ /* 0x000fe40003f6f018 */
[----:B------:R-:W-:Y:S01]  /*2d00*/  ISETP.LT.AND P0, PT, R67, UR22, P0 ;  /* 0x0000001643007c0c */ /* 0x000fe20008701270 */
[----:B------:R-:W-:Y:S01]  /*2d10*/  @P1 IMAD.MOV.U32 R66, RZ, RZ, R63 ;  /* 0x000000ffff421224 */ /* 0x000fe200078e003f */
[----:B------:R-:W-:Y:S01]  /*2d20*/  PRMT R187, RZ, 0x7610, R187 ;  /* 0x00007610ffbb7816 */ /* 0x000fe200000000bb */
[----:B------:R-:W-:Y:S01]  /*2d30*/  @P1 IMAD.MOV.U32 R67, RZ, RZ, R64 ;  /* 0x000000ffff431224 */ /* 0x000fe200078e0040 */
[----:B------:R-:W-:Y:S02]  /*2d40*/  ISETP.LT.AND P3, PT, R65, UR22, P3 ;  /* 0x0000001641007c0c */ /* 0x000fe40009f61270 */
[----:B------:R-:W-:Y:S02]  /*2d50*/  IADD3 R65, P5, PT, R68, R179, RZ ;  /* 0x000000b344417210 */ /* 0x000fe40007fbe0ff */
[----:B------:R-:W-:Y:S01]  /*2d60*/  LOP3.LUT R70, R110, 0x24, RZ, 0xfc, !PT ;  /* 0x000000246e467812 */ /* 0x000fe200078efcff */
[----:B------:R1:W2:Y:S01]  /*2d70*/  @P1 LDG.E.U8 R187, desc[UR20][R66.64] ;  /* 0x0000001442bb1981 */ /* 0x0002a2000c1e1100 */
[----:B------:R-:W-:-:S02]  /*2d80*/  PLOP3.LUT P4, PT, PT, PT, UP1, 0x80, 0x8 ;  /* 0x000000000008781c */ /* 0x000fc40003f8f018 */
[----:B------:R-:W-:Y:S02]  /*2d90*/  PRMT R184, RZ, 0x7610, R184 ;  /* 0x00007610ffb87816 */ /* 0x000fe400000000b8 */
[----:B------:R-:W-:Y:S02]  /*2da0*/  ISETP.LT.AND P1, PT, R70, UR22, P4 ;  /* 0x0000001646007c0c */ /* 0x000fe4000a721270 */
[----:B-1----:R-:W-:Y:S02]  /*2db0*/  LEA.HI.X.SX32 R67, R68, R177, 0x1, P5 ;  /* 0x000000b144437211 */ /* 0x002fe400028f0eff */
[-C--:B------:R-:W-:Y:S01]  /*2dc0*/  IADD3 R66, P4, PT, R69, R179.reuse, RZ ;  /* 0x000000b345427210 */ /* 0x080fe20007f9e0ff */
[----:B------:R-:W-:Y:S02]  /*2dd0*/  @P0 IMAD.MOV.U32 R70, RZ, RZ, R65 ;  /* 0x000000ffff460224 */ /* 0x000fe400078e0041 */
[----:B------:R-:W-:Y:S01]  /*2de0*/  @P0 IMAD.MOV.U32 R71, RZ, RZ, R67 ;  /* 0x000000ffff470224 */ /* 0x000fe200078e0043 */
[----:B------:R-:W-:-:S02]  /*2df0*/  IADD3 R68, P5, PT, R72, R179, RZ ;  /* 0x000000b348447210 */ /* 0x000fc40007fbe0ff */
[-C--:B------:R-:W-:Y:S02]  /*2e00*/  LEA.HI.X.SX32 R69, R69, R177.reuse, 0x1, P4 ;  /* 0x000000b145457211 */ /* 0x080fe400020f0eff */
[----:B------:R1:W2:Y:S01]  /*2e10*/  @P0 LDG.E.U8 R184, desc[UR20][R70.64] ;  /* 0x0000001446b80981 */ /* 0x0002a2000c1e1100 */
[----:B------:R-:W-:Y:S02]  /*2e20*/  PRMT R183, RZ, 0x7610, R183 ;  /* 0x00007610ffb77816 */ /* 0x000fe400000000b7 */
[----:B------:R-:W-:Y:S01]  /*2e30*/  @P3 IMAD.MOV.U32 R73, RZ, RZ, R69 ;  /* 0x000000ffff493224 */ /* 0x000fe200078e0045 */
        /* <DEDUP_REMOVED lines=16> */
[----:B-1----:R-:W-:Y:S02]  /*2f40*/  LEA.HI.X.SX32 R73, R75, R177, 0x1, P4 ;  /* 0x000000b14b497211 */ /* 0x002fe400020f0eff */
[----:B------:R-:W-:Y:S02]  /*2f50*/  IADD3 R72, P5, PT, R74, R179, RZ ;  /* 0x000000b34a487210 */ /* 0x000fe40007fbe0ff */
[----:B------:R-:W-:Y:S01]  /*2f60*/  PRMT R180, RZ, 0x7610, R180 ;  /* 0x00007610ffb47816 */ /* 0x000fe200000000b4 */
[----:B------:R-:W-:Y:S01]  /*2f70*/  @P1 IMAD.MOV.U32 R77, RZ, RZ, R73 ;  /* 0x000000ffff4d1224 */ /* 0x000fe200078e0049 */
[----:B------:R-:W-:Y:S01]  /*2f80*/  ISETP.LT.AND P3, PT, R76, UR22, P3 ;  /* 0x000000164c007c0c */ /* 0x000fe20009f61270 */
[----:B------:R-:W-:Y:S01]  /*2f90*/  @P1 IMAD.MOV.U32 R76, RZ, RZ, R71 ;  /* 0x000000ffff4c1224 */ /* 0x000fe200078e0047 */
[----:B------:R-:W-:Y:S02]  /*2fa0*/  LEA.HI.X.SX32 R74, R74, R177, 0x1, P5 ;  /* 0x000000b14a4a7211 */ /* 0x000fe400028f0eff */
[----:B------:R-:W-:-:S02]  /*2fb0*/  LOP3.LUT R80, R110, 0x44, RZ, 0xfc, !PT ;  /* 0x000000446e507812 */ /* 0x000fc400078efcff */
[----:B------:R-:W-:Y:S01]  /*2fc0*/  PLOP3.LUT P4, PT, PT, PT, UP1, 0x80, 0x8 ;  /* 0x000000000008781c */ /* 0x000fe20003f8f018 */
[----:B------:R1:W2:Y:S01]  /*2fd0*/  @P1 LDG.E.U8 R180, desc[UR20][R76.64] ;  /* 0x000000144cb41981 */ /* 0x0002a2000c1e1100 */
[----:B------:R-:W-:Y:S02]  /*2fe0*/  PRMT R178, RZ, 0x7610, R178 ;  /* 0x00007610ffb27816 */ /* 0x000fe400000000b2 */
[----:B------:R-:W-:Y:S02]  /*2ff0*/  ISETP.LT.AND P1, PT, R80, UR22, P4 ;  /* 0x0000001650007c0c */ /* 0x000fe4000a721270 */
[----:B------:R-:W-:Y:S01]  /*3000*/  IADD3 R75, P4, PT, R79, R179, RZ ;  /* 0x000000b34f4b7210 */ /* 0x000fe20007f9e0ff */
[----:B-1----:R-:W-:Y:S02]  /*3010*/  @P0 IMAD.MOV.U32 R76, RZ, RZ, R72 ;  /* 0x000000ffff4c0224 */ /* 0x002fe400078e0048 */
[----:B------:R-:W-:-:S05]  /*3020*/  @P0 IMAD.MOV.U32 R77, RZ, RZ, R74 ;  /* 0x000000ffff4d0224 */ /* 0x000fca00078e004a */
[----:B------:R1:W2:Y:S01]  /*3030*/  @P0 LDG.E.U8 R178, desc[UR20][R76.64] ;  /* 0x000000144cb20981 */ /* 0x0002a2000c1e1100 */
[----:B------:R-:W-:Y:S01]  /*3040*/  PRMT R176, RZ, 0x7610, R176 ;  /* 0x00007610ffb07816 */ /* 0x000fe200000000b0 */
[----:B------:R-:W-:Y:S01]  /*3050*/  @P3 IMAD.MOV.U32 R80, RZ, RZ, R75 ;  /* 0x000000ffff503224 */ /* 0x000fe200078e004b */
[----:B------:R-:W-:Y:S02]  /*3060*/  LOP3.LUT R83, R110, 0x4c, RZ, 0xfc, !PT ;  /* 0x0000004c6e537812 */ /* 0x000fe400078efcff */
[----:B------:R-:W-:Y:S02]  /*3070*/  PLOP3.LUT P0, PT, PT, PT, UP1, 0x80, 0x8 ;  /* 0x000000000008781c */ /* 0x000fe40003f0f018 */
[----:B-1----:R-:W-:Y:S02]  /*3080*/  LEA.HI.X.SX32 R77, R79, R177, 0x1, P4 ;  /* 0x000000b14f4d7211 */ /* 0x002fe400020f0eff */
[----:B------:R-:W-:-:S03]  /*3090*/  IADD3 R76, P5, PT, R78, R179, RZ ;  /* 0x000000b34e4c7210 */ /* 0x000fc60007fbe0ff */
[----:B------:R-:W-:Y:S01]  /*30a0*/  @P3 IMAD.MOV.U32 R81, RZ, RZ, R77 ;  /* 0x000000ffff513224 */ /* 0x000fe200078e004d */
[----:B------:R-:W-:Y:S02]  /*30b0*/  LEA.HI.X.SX32 R78, R78, R177, 0x1, P5 ;  /* 0x000000b14e4e7211 */ /* 0x000fe400028f0eff */
[----:B------:R-:W-:Y:S02]  /*30c0*/  ISETP.LT.AND P0, PT, R83, UR22, P0 ;  /* 0x0000001653007c0c */ /* 0x000fe40008701270 */
[----:B------:R-:W-:Y:S01]  /*30d0*/  PRMT R174, RZ, 0x7610, R174 ;  /* 0x00007610ffae7816 */ /* 0x000fe200000000ae */
[----:B------:R1:W2:Y:S01]  /*30e0*/  @P3 LDG.E.U8 R176, desc[UR20][R80.64] ;  /* 0x0000001450b03981 */ /* 0x0002a2000c1e1100 */
[----:B------:R-:W-:Y:S02]  /*30f0*/  IADD3 R79, P3, PT, R82, R179, RZ ;  /* 0x000000b3524f7210 */ /* 0x000fe40007f7e0ff */
[----:B------:R-:W-:Y:S01]  /*3100*/  LOP3.LUT R83, R110, 0x54, RZ, 0xfc, !PT ;  /* 0x000000546e537812 */ /* 0x000fe200078efcff */
[----:B-1----:R-:W-:-:S02]  /*3110*/  @P1 IMAD.MOV.U32 R80, RZ, RZ, R76 ;  /* 0x000000ffff501224 */ /* 0x002fc400078e004c */
[----:B------:R-:W-:-:S05]  /*3120*/  @P1 IMAD.MOV.U32 R81, RZ, RZ, R78 ;  /* 0x000000ffff511224 */ /* 0x000fca00078e004e */
[----:B------:R1:W2:Y:S01]  /*3130*/  @P1 LDG.E.U8 R174, desc[UR20][R80.64] ;  /* 0x0000001450ae1981 */ /* 0x0002a2000c1e1100 */
[----:B------:R-:W-:Y:S02]  /*3140*/  PLOP3.LUT P1, PT, PT, PT, UP1, 0x80, 0x8 ;  /* 0x000000000008781c */ /* 0x000fe40003f2f018 */
[----:B------:R-:W-:Y:S02]  /*3150*/  PRMT R172, RZ, 0x7610, R172 ;  /* 0x00007610ffac7816 */ /* 0x000fe400000000ac */
[----:B------:R-:W-:Y:S02]  /*3160*/  ISETP.LT.AND P1, PT, R83, UR22, P1 ;  /* 0x0000001653007c0c */ /* 0x000fe40008f21270 */
[----:B-1----:R-:W-:Y:S01]  /*3170*/  LEA.HI.X.SX32 R80, R82, R177, 0x1, P3 ;  /* 0x000000b152507211 */ /* 0x002fe200018f0eff */
[----:B------:R-:W-:Y:S01]  /*3180*/  @P0 IMAD.MOV.U32 R82, RZ, RZ, R79 ;  /* 0x000000ffff520224 */ /* 0x000fe200078e004f */
[----:B------:R-:W-:-:S03]  /*3190*/  LOP3.LUT R149, R110, 0x5c, RZ, 0xfc, !PT ;  /* 0x0000005c6e957812 */ /* 0x000fc600078efcff */
[----:B------:R-:W-:Y:S01]  /*31a0*/  @P0 IMAD.MOV.U32 R83, RZ, RZ, R80 ;  /* 0x000000ffff530224 */ /* 0x000fe200078e0050 */
[----:B------:R-:W-:Y:S02]  /*31b0*/  PLOP3.LUT P3, PT, PT, PT, UP1, 0x80, 0x8 ;  /* 0x000000000008781c */ /* 0x000fe40003f6f018 */
[----:B------:R-:W-:Y:S02]  /*31c0*/  LOP3.LUT R148, R110, 0x64, RZ, 0xfc, !PT ;  /* 0x000000646e947812 */ /* 0x000fe400078efcff */
[----:B------:R-:W-:Y:S01]  /*31d0*/  PLOP3.LUT P4, PT, PT, PT, UP1, 0x80, 0x8 ;  /* 0x000000000008781c */ /* 0x000fe20003f8f018 */
[----:B------:R1:W2:Y:S01]  /*31e0*/  @P0 LDG.E.U8 R172, desc[UR20][R82.64] ;  /* 0x0000001452ac0981 */ /* 0x0002a2000c1e1100 */
[----:B------:R-:W-:Y:S02]  /*31f0*/  ISETP.LT.AND P0, PT, R149, UR22, P3 ;  /* 0x0000001695007c0c */ /* 0x000fe40009f01270 */
[----:B------:R-:W-:Y:S02]  /*3200*/  ISETP.LT.AND P3, PT, R148, UR22, P4 ;  /* 0x0000001694007c0c */ /* 0x000fe4000a761270 */
[----:B------:R-:W-:-:S04]  /*3210*/  IADD3 R81, P4, PT, R84, R179, RZ ;  /* 0x000000b354517210 */ /* 0x000fc80007f9e0ff */
[----:B------:R-:W-:Y:S02]  /*3220*/  LEA.HI.X.SX32 R84, R84, R177, 0x1, P4 ;  /* 0x000000b154547211 */ /* 0x000fe400020f0eff */
[C---:B-1----:R-:W-:Y:S01]  /*3230*/  IADD3 R82, P5, PT, R85.reuse, R179, RZ ;  /* 0x000000b355527210 */ /* 0x042fe20007fbe0ff */
[----:B------:R-:W-:Y:S01]  /*3240*/  @P1 IMAD.MOV.U32 R148, RZ, RZ, R81 ;  /* 0x000000ffff941224 */ /* 0x000fe200078e0051 */
[----:B------:R-:W-:Y:S01]  /*3250*/  PRMT R170, RZ, 0x7610, R170 ;  /* 0x00007610ffaa7816 */ /* 0x000fe200000000aa */
[----:B------:R-:W-:Y:S01]  /*3260*/  @P1 IMAD.MOV.U32 R149, RZ, RZ, R84 ;  /* 0x000000ffff951224 */ /* 0x000fe200078e0054 */
[----:B------:R-:W-:Y:S02]  /*3270*/  LEA.HI.X.SX32 R85, R85, R177, 0x1, P5 ;  /* 0x000000b155557211 */ /* 0x000fe400028f0eff */
[C---:B------:R-:W-:Y:S02]  /*3280*/  IADD3 R83, P6, PT, R86.reuse, R179, RZ ;  /* 0x000000b356537210 */ /* 0x040fe40007fde0ff */
[----:B------:R-:W-:Y:S01]  /*3290*/  PRMT R168, RZ, 0x7610, R168 ;  /* 0x00007610ffa87816 */ /* 0x000fe200000000a8 */
[----:B------:R1:W2:Y:S01]  /*32a0*/  @P1 LDG.E.U8 R170, desc[UR20][R148.64] ;  /* 0x0000001494aa1981 */ /* 0x0002a2000c1e1100 */
[----:B------:R-:W-:Y:S01]  /*32b0*/  LEA.HI.X.SX32 R86, R86, R177, 0x1, P6 ;  /* 0x000000b156567211 */ /* 0x000fe200030f0eff */
[----:B------:R-:W-:Y:S01]  /*32c0*/  VIADD R161, R210, 0x1a ;  /* 0x0000001ad2a17836 */ /* 0x000fe20000000000 */
[----:B------:R-:W-:Y:S01]  /*32d0*/  PRMT R164, RZ, 0x7610, R164 ;  /* 0x00007610ffa47816 */ /* 0x000fe200000000a4 */
[----:B-1----:R-:W-:-:S02]  /*32e0*/  @P0 IMAD.MOV.U32 R148, RZ, RZ, R82 ;  /* 0x000000ffff940224 */ /* 0x002fc400078e0052 */
[----:B------:R-:W-:Y:S01]  /*32f0*/  @P0 IMAD.MOV.U32 R149, RZ, RZ, R85 ;  /* 0x000000ffff950224 */ /* 0x000fe200078e0055 */
[----:B------:R-:W-:-:S04]  /*3300*/  IABS R151, R161 ;  /* 0x000000a100977213 */ /* 0x000fc80000000000 */
[----:B------:R1:W2:Y:S01]  /*3310*/  @P0 LDG.E.U8 R168, desc[UR20][R148.64] ;  /* 0x0000001494a80981 */ /* 0x0002a2000c1e1100 */
[----:B------:R-:W-:Y:S01]  /*3320*/  VIADD R175, R210, 0x1f ;  /* 0x0000001fd2af7836 */ /* 0x000fe20000000000 */
[C---:B------:R-:W-:Y:S01]  /*3330*/  ISETP.GT.U32.AND P0, PT, R90.reuse, R145, PT ;  /* 0x000000915a00720c */ /* 0x040fe20003f04070 */
[----:B-1----:R-:W-:Y:S02]  /*3340*/  @P3 IMAD.MOV.U32 R148, RZ, RZ, R83 ;  /* 0x000000ffff943224 */ /* 0x002fe400078e0053 */
[----:B------:R-:W-:Y:S01]  /*3350*/  @P3 IMAD.MOV.U32 R149, RZ, RZ, R86 ;  /* 0x000000ffff953224 */ /* 0x000fe200078e0056 */
[----:B------:R-:W-:-:S04]  /*3360*/  ISETP.GT.U32.AND P5, PT, R90, R140, PT ;  /* 0x0000008c5a00720c */ /* 0x000fc80003fa4070 */
[----:B------:R1:W2:Y:S01]  /*3370*/  @P3 LDG.E.U8 R164, desc[UR20][R148.64] ;  /* 0x0000001494a43981 */ /* 0x0002a2000c1e1100 */
[----:B------:R-:W-:Y:S01]  /*3380*/  IABS R173, R175 ;  /* 0x000000af00ad7213 */ /* 0x000fe20000000000 */
[----:B-1----:R-:W-:-:S04]  /*3390*/  IMAD.HI.U32 R148, R130, R151, RZ ;  /* 0x0000009782947227 */ /* 0x002fc800078e00ff */
[----:B------:R-:W-:-:S04]  /*33a0*/  IMAD.MOV R148, RZ, RZ, -R148 ;  /* 0x000000ffff947224 */ /* 0x000fc800078e0a94 */
[----:B------:R-:W-:Y:S02]  /*33b0*/  IMAD R151, R90, R148, R151 ;  /* 0x000000945a977224 */ /* 0x000fe400078e0297 */
[----:B------:R-:W-:-:S04]  /*33c0*/  IMAD.HI.U32 R148, R130, R173, RZ ;  /* 0x000000ad82947227 */ /* 0x000fc800078e00ff */
[----:B------:R-:W-:Y:S02]  /*33d0*/  IMAD.MOV R148, RZ, RZ, -R148 ;  /* 0x000000ffff947224 */ /* 0x000fe400078e0a94 */
[--C-:B------:R-:W-:Y:S01]  /*33e0*/  @!P0 IMAD.IADD R145, R145, 0x1, -R90.reuse ;  /* 0x0000000191918824 */ /* 0x100fe200078e0a5a */
[----:B------:R-:W-:Y:S01]  /*33f0*/  ISETP.GT.U32.AND P0, PT, R90, R137, PT ;  /* 0x000000895a00720c */ /* 0x000fe20003f04070 */
[----:B------:R-:W-:Y:S01]  /*3400*/  @!P5 IMAD.IADD R140, R140, 0x1, -R90 ;  /* 0x000000018c8cd824 */ /* 0x000fe200078e0a5a */
[C---:B------:R-:W-:Y:S01]  /*3410*/  ISETP.GT.U32.AND P1, PT, R90.reuse, R141, PT ;  /* 0x0000008d5a00720c */ /* 0x040fe20003f24070 */
[C---:B------:R-:W-:Y:S01]  /*3420*/  IMAD R173, R90.reuse, R148, R173 ;  /* 0x000000945aad7224 */ /* 0x040fe200078e02ad */
[C---:B------:R-:W-:Y:S02]  /*3430*/  ISETP.GT.U32.AND P5, PT, R90.reuse, R95, PT ;  /* 0x0000005f5a00720c */ /* 0x040fe40003fa4070 */
[C---:B------:R-:W-:Y:S02]  /*3440*/  ISETP.GT.U32.AND P4, PT, R90.reuse, R91, PT ;  /* 0x0000005b5a00720c */ /* 0x040fe40003f84070 */
[----:B------:R-:W-:Y:S01]  /*3450*/  ISETP.GT.U32.AND P3, PT, R90, R173, PT ;  /* 0x000000ad5a00720c */ /* 0x000fe20003f64070 */
[----:B------:R-:W-:-:S04]  /*3460*/  VIADD R162, R210, 0x19 ;  /* 0x00000019d2a27836 */ /* 0x000fc80000000000 */
[--C-:B------:R-:W-:Y:S01]  /*3470*/  @!P0 IMAD.IADD R137, R137, 0x1, -R90.reuse ;  /* 0x0000000189898824 */ /* 0x100fe200078e0a5a */
[C---:B------:R-:W-:Y:S01]  /*3480*/  ISETP.GT.U32.AND P0, PT, R90.reuse, R133, PT ;  /* 0x000000855a00720c */ /* 0x040fe20003f04070 */
[--C-:B------:R-:W-:Y:S01]  /*3490*/  @!P1 IMAD.IADD R141, R141, 0x1, -R90.reuse ;  /* 0x000000018d8d9824 */ /* 0x100fe200078e0a5a */
[C---:B------:R-:W-:Y:S01]  /*34a0*/  ISETP.GT.U32.AND P1, PT, R90.reuse, R93, PT ;  /* 0x0000005d5a00720c */ /* 0x040fe20003f24070 */
[--C-:B------:R-:W-:Y:S01]  /*34b0*/  @!P5 IMAD.IADD R95, R95, 0x1, -R90.reuse ;  /* 0x000000015f5fd824 */ /* 0x100fe200078e0a5a */
[C---:B------:R-:W-:Y:S01]  /*34c0*/  ISETP.GT.U32.AND P5, PT, R90.reuse, R123, PT ;  /* 0x0000007b5a00720c */ /* 0x040fe20003fa4070 */
[--C-:B------:R-:W-:Y:S01]  /*34d0*/  @!P4 IMAD.IADD R91, R91, 0x1, -R90.reuse ;  /* 0x000000015b5bc824 */ /* 0x100fe200078e0a5a */
[----:B------:R-:W-:Y:S01]  /*34e0*/  IABS R152, R162 ;  /* 0x000000a200987213 */ /* 0x000fe20000000000 */
[----:B------:R-:W-:Y:S01]  /*34f0*/  @!P3 IMAD.IADD R173, R173, 0x1, -R90 ;  /* 0x00000001adadb824 */ /* 0x000fe200078e0a5a */
[----:B------:R-:W-:Y:S01]  /*3500*/  ISETP.GT.U32.AND P3, PT, R90, R136, PT ;  /* 0x000000885a00720c */ /* 0x000fe20003f64070 */
[----:B------:R-:W-:Y:S01]  /*3510*/  VIADD R163, R210, 0x18 ;  /* 0x00000018d2a37836 */ /* 0x000fe20000000000 */
[----:B------:R-:W-:Y:S01]  /*3520*/  ISETP.GT.U32.AND P4, PT, R90, R132, PT ;  /* 0x000000845a00720c */ /* 0x000fe20003f84070 */
[----:B------:R-:W-:-:S03]  /*3530*/  IMAD.HI.U32 R149, R130, R152, RZ ;  /* 0x0000009882957227 */ /* 0x000fc600078e00ff */
[----:B------:R-:W-:Y:S01]  /*3540*/  IABS R153, R163 ;  /* 0x000000a300997213 */ /* 0x000fe20000000000 */
[--C-:B------:R-:W-:Y:S01]  /*3550*/  @!P0 IMAD.IADD R133, R133, 0x1, -R90.reuse ;  /* 0x0000000185858824 */ /* 0x100fe200078e0a5a */
[----:B------:R-:W-:Y:S01]  /*3560*/  ISETP.GT.U32.AND P0, PT, R90, R117, PT ;  /* 0x000000755a00720c */ /* 0x000fe20003f04070 */
[----:B------:R-:W-:Y:S02]  /*3570*/  IMAD.MOV R149, RZ, RZ, -R149 ;  /* 0x000000ffff957224 */ /* 0x000fe400078e0a95 */
[----:B------:R-:W-:Y:S02]  /*3580*/  VIADD R160, R210, 0x1c ;  /* 0x0000001cd2a07836 */ /* 0x000fe40000000000 */
[--C-:B------:R-:W-:Y:S01]  /*3590*/  @!P1 IMAD.IADD R93, R93, 0x1, -R90.reuse ;  /* 0x000000015d5d9824 */ /* 0x100fe200078e0a5a */
[C---:B------:R-:W-:Y:S01]  /*35a0*/  ISETP.GT.U32.AND P1, PT, R90.reuse, R122, PT ;  /* 0x0000007a5a00720c */ /* 0x040fe20003f24070 */
[----:B------:R-:W-:Y:S01]  /*35b0*/  @!P5 IMAD.IADD R123, R123, 0x1, -R90 ;  /* 0x000000017b7bd824 */ /* 0x000fe200078e0a5a */
[----:B------:R-:W-:Y:S01]  /*35c0*/  ISETP.GT.U32.AND P5, PT, R90, R112, PT ;  /* 0x000000705a00720c */ /* 0x000fe20003fa4070 */
[----:B------:R-:W-:-:S04]  /*35d0*/  IMAD.HI.U32 R150, R130, R153, RZ ;  /* 0x0000009982967227 */ /* 0x000fc800078e00ff */
[----:B------:R-:W-:Y:S01]  /*35e0*/  IMAD R152, R90, R149, R152 ;  /* 0x000000955a987224 */ /* 0x000fe200078e0298 */
[----:B------:R-:W-:Y:S01]  /*35f0*/  IABS R149, R160 ;  /* 0x000000a000957213 */ /* 0x000fe20000000000 */
[--C-:B------:R-:W-:Y:S01]  /*3600*/  @!P3 IMAD.IADD R136, R136, 0x1, -R90.reuse ;  /* 0x000000018888b824 */ /* 0x100fe200078e0a5a */
[----:B------:R-:W-:Y:S01]  /*3610*/  ISETP.GT.U32.AND P3, PT, R90, R97, PT ;  /* 0x000000615a00720c */ /* 0x000fe20003f64070 */
[----:B------:R-:W-:Y:S01]  /*3620*/  @!P4 IMAD.IADD R132, R132, 0x1, -R90 ;  /* 0x000000018484c824 */ /* 0x000fe200078e0a5a */
[----:B------:R-:W-:Y:S01]  /*3630*/  ISETP.GT.U32.AND P4, PT, R90, R99, PT ;  /* 0x000000635a00720c */ /* 0x000fe20003f84070 */
[----:B------:R-:W-:Y:S02]  /*3640*/  IMAD.MOV R150, RZ, RZ, -R150 ;  /* 0x000000ffff967224 */ /* 0x000fe400078e0a96 */
[----:B------:R-:W-:Y:S02]  /*3650*/  VIADD R156, R210, 0x1b ;  /* 0x0000001bd29c7836 */ /* 0x000fe40000000000 */
[----:B------:R-:W-:-:S04]  /*3660*/  IMAD.HI.U32 R154, R130, R149, RZ ;  /* 0x00000095829a7227 */ /* 0x000fc800078e00ff */
[C---:B------:R-:W-:Y:S01]  /*3670*/  IMAD R153, R90.reuse, R150, R153 ;  /* 0x000000965a997224 */ /* 0x040fe200078e0299 */
[----:B------:R-:W-:Y:S01]  /*3680*/  IABS R150, R156 ;  /* 0x0000009c00967213 */ /* 0x000fe20000000000 */
[----:B------:R-:W-:Y:S01]  /*3690*/  @!P0 IMAD.IADD R117, R117, 0x1, -R90 ;  /* 0x0000000175758824 */ /* 0x000fe200078e0a5a */
[----:B------:R-:W-:Y:S01]  /*36a0*/  ISETP.GT.U32.AND P0, PT, R90, R106, PT ;  /* 0x0000006a5a00720c */ /* 0x000fe20003f04070 */
[----:B------:R-:W-:Y:S02]  /*36b0*/  IMAD.MOV R154, RZ, RZ, -R154 ;  /* 0x000000ffff9a7224 */ /* 0x000fe400078e0a9a */
[--C-:B------:R-:W-:Y:S01]  /*36c0*/  @!P1 IMAD.IADD R122, R122, 0x1, -R90.reuse ;  /* 0x000000017a7a9824 */ /* 0x100fe200078e0a5a */
[----:B------:R-:W-:Y:S01]  /*36d0*/  ISETP.GT.U32.AND P1, PT, R90, R113, PT ;  /* 0x000000715a00720c */ /* 0x000fe20003f24070 */
[----:B------:R-:W-:Y:S01]  /*36e0*/  @!P5 IMAD.IADD R112, R112, 0x1, -R90 ;  /* 0x000000017070d824 */ /* 0x000fe200078e0a5a */
[----:B------:R-:W-:Y:S01]  /*36f0*/  ISETP.GT.U32.AND P5, PT, R90, R109, PT ;  /* 0x0000006d5a00720c */ /* 0x000fe20003fa4070 */
[----:B------:R-:W-:-:S04]  /*3700*/  IMAD.HI.U32 R157, R130, R150, RZ ;  /* 0x00000096829d7227 */ /* 0x000fc800078e00ff */
[----:B------:R-:W-:Y:S02]  /*3710*/  IMAD R149, R90, R154, R149 ;  /* 0x0000009a5a957224 */ /* 0x000fe400078e0295 */
[----:B------:R-:W-:Y:S02]  /*3720*/  VIADD R154, R210, 0x1d ;  /* 0x0000001dd29a7836 */ /* 0x000fe40000000000 */
[--C-:B------:R-:W-:Y:S01]  /*3730*/  @!P3 IMAD.IADD R97, R97, 0x1, -R90.reuse ;  /* 0x000000016161b824 */ /* 0x100fe200078e0a5a */
[C---:B------:R-:W-:Y:S01]  /*3740*/  ISETP.GT.U32.AND P3, PT, R90.reuse, R120, PT ;  /* 0x000000785a00720c */ /* 0x040fe20003f64070 */
[--C-:B------:R-:W-:Y:S01]  /*3750*/  @!P4 IMAD.IADD R99, R99, 0x1, -R90.reuse ;  /* 0x000000016363c824 */ /* 0x100fe200078e0a5a */
[----:B------:R-:W-:Y:S01]  /*3760*/  ISETP.GT.U32.AND P4, PT, R90, R101, PT ;  /* 0x000000655a00720c */ /* 0x000fe20003f84070 */
[----:B------:R-:W-:Y:S01]  /*3770*/  IMAD.MOV R157, RZ, RZ, -R157 ;  /* 0x000000ffff9d7224 */ /* 0x000fe200078e0a9d */
[----:B------:R-:W-:Y:S01]  /*3780*/  IABS R148, R154 ;  /* 0x0000009a00947213 */ /* 0x000fe20000000000 */
[----:B------:R-:W-:-:S02]  /*3790*/  @!P0 IMAD.IADD R106, R106, 0x1, -R90 ;  /* 0x000000016a6a8824 */ /* 0x000fc400078e0a5a */
[C---:B------:R-:W-:Y:S01]  /*37a0*/  IMAD R150, R90.reuse, R157, R150 ;  /* 0x0000009d5a967224 */ /* 0x040fe200078e0296 */
[----:B------:R-:W-:Y:S01]  /*37b0*/  ISETP.GT.U32.AND P0, PT, R90, R153, PT ;  /* 0x000000995a00720c */ /* 0x000fe20003f04070 */
[----:B------:R-:W-:-:S04]  /*37c0*/  IMAD.HI.U32 R157, R130, R148, RZ ;  /* 0x00000094829d7227 */ /* 0x000fc800078e00ff */
[--C-:B------:R-:W-:Y:S01]  /*37d0*/  @!P1 IMAD.IADD R113, R113, 0x1, -R90.reuse ;  /* 0x0000000171719824 */ /* 0x100fe200078e0a5a */
[C---:B------:R-:W-:Y:S01]  /*37e0*/  ISETP.GT.U32.AND P1, PT, R90.reuse, R103, PT ;  /* 0x000000675a00720c */ /* 0x040fe20003f24070 */
[--C-:B------:R-:W-:Y:S01]  /*37f0*/  @!P5 IMAD.IADD R109, R109, 0x1, -R90.reuse ;  /* 0x000000016d6dd824 */ /* 0x100fe200078e0a5a */
[----:B------:R-:W-:Y:S01]  /*3800*/  ISETP.GT.U32.AND P5, PT, R90, R150, PT ;  /* 0x000000965a00720c */ /* 0x000fe20003fa4070 */
[----:B------:R-:W-:Y:S02]  /*3810*/  IMAD.MOV R157, RZ, RZ, -R157 ;  /* 0x000000ffff9d7224 */ /* 0x000fe400078e0a9d */
[--C-:B------:R-:W-:Y:S01]  /*3820*/  @!P3 IMAD.IADD R120, R120, 0x1, -R90.reuse ;  /* 0x000000017878b824 */ /* 0x100fe200078e0a5a */
[C---:B------:R-:W-:Y:S01]  /*3830*/  ISETP.GT.U32.AND P3, PT, R90.reuse, R107, PT ;  /* 0x0000006b5a00720c */ /* 0x040fe20003f64070 */
[----:B------:R-:W-:Y:S01]  /*3840*/  @!P4 IMAD.IADD R101, R101, 0x1, -R90 ;  /* 0x000000016565c824 */ /* 0x000fe200078e0a5a */
[C---:B------:R-:W-:Y:S01]  /*3850*/  ISETP.GT.U32.AND P4, PT, R90.reuse, R108, PT ;  /* 0x0000006c5a00720c */ /* 0x040fe20003f84070 */
[----:B------:R-:W-:-:S02]  /*3860*/  IMAD R148, R90, R157, R148 ;  /* 0x0000009d5a947224 */ /* 0x000fc400078e0294 */
[----:B------:R-:W-:Y:S02]  /*3870*/  VIADD R157, R210, 0x1e ;  /* 0x0000001ed29d7836 */ /* 0x000fe40000000000 */
[--C-:B------:R-:W-:Y:S01]  /*3880*/  @!P0 IMAD.IADD R153, R153, 0x1, -R90.reuse ;  /* 0x0000000199998824 */ /* 0x100fe200078e0a5a */
[C---:B------:R-:W-:Y:S01]  /*3890*/  ISETP.GT.U32.AND P0, PT, R90.reuse, R148, PT ;  /* 0x000000945a00720c */ /* 0x040fe20003f04070 */
[--C-:B------:R-:W-:Y:S01]  /*38a0*/  @!P1 IMAD.IADD R103, R103, 0x1, -R90.reuse ;  /* 0x0000000167679824 */ /* 0x100fe200078e0a5a */
[----:B------:R-:W-:Y:S01]  /*38b0*/  ISETP.GT.U32.AND P1, PT, R90, R151, PT ;  /* 0x000000975a00720c */ /* 0x000fe20003f24070 */
[--C-:B------:R-:W-:Y:S01]  /*38c0*/  @!P5 IMAD.IADD R150, R150, 0x1, -R90.reuse ;  /* 0x000000019696d824 */ /* 0x100fe200078e0a5a */
[C---:B------:R-:W-:Y:S02]  /*38d0*/  ISETP.GT.U32.AND P5, PT, R90.reuse, R173, PT ;  /* 0x000000ad5a00720c */ /* 0x040fe40003fa4070 */
[----:B------:R-:W-:Y:S01]  /*38e0*/  IABS R159, R157 ;  /* 0x0000009d009f7213 */ /* 0x000fe20000000000 */
[--C-:B------:R-:W-:Y:S01]  /*38f0*/  @!P3 IMAD.IADD R107, R107, 0x1, -R90.reuse ;  /* 0x000000016b6bb824 */ /* 0x100fe200078e0a5a */
[----:B------:R-:W-:Y:S01]  /*3900*/  ISETP.GT.U32.AND P3, PT, R90, R152, PT ;  /* 0x000000985a00720c */ /* 0x000fe20003f64070 */
[----:B------:R-:W-:Y:S01]  /*3910*/  @!P4 IMAD.IADD R108, R108, 0x1, -R90 ;  /* 0x000000016c6cc824 */ /* 0x000fe200078e0a5a */
[----:B------:R-:W-:Y:S01]  /*3920*/  ISETP.GT.U32.AND P4, PT, R90, R149, PT ;  /* 0x000000955a00720c */ /* 0x000fe20003f84070 */
[----:B------:R-:W-:-:S04]  /*3930*/  IMAD.HI.U32 R130, R130, R159, RZ ;  /* 0x0000009f82827227 */ /* 0x000fc800078e00ff */
[----:B------:R-:W-:Y:S02]  /*3940*/  IMAD.MOV R130, RZ, RZ, -R130 ;  /* 0x000000ffff827224 */ /* 0x000fe400078e0a82 */
[--C-:B------:R-:W-:Y:S01]  /*3950*/  @!P0 IMAD.IADD R148, R148, 0x1, -R90.reuse ;  /* 0x0000000194948824 */ /* 0x100fe200078e0a5a */
[C---:B------:R-:W-:Y:S01]  /*3960*/  ISETP.GT.U32.AND P0, PT, R90.reuse, R140, PT ;  /* 0x0000008c5a00720c */ /* 0x040fe20003f04070 */
[--C-:B------:R-:W-:Y:S01]  /*3970*/  @!P1 IMAD.IADD R151, R151, 0x1, -R90.reuse ;  /* 0x0000000197979824 */ /* 0x100fe200078e0a5a */
[C---:B------:R-:W-:Y:S01]  /*3980*/  ISETP.GT.U32.AND P1, PT, R90.reuse, R145, PT ;  /* 0x000000915a00720c */ /* 0x040fe20003f24070 */
[--C-:B------:R-:W-:Y:S01]  /*3990*/  @!P5 IMAD.IADD R173, R173, 0x1, -R90.reuse ;  /* 0x00000001adadd824 */ /* 0x100fe200078e0a5a */
[C---:B------:R-:W-:Y:S01]  /*39a0*/  ISETP.GT.U32.AND P5, PT, R90.reuse, R136, PT ;  /* 0x000000885a00720c */ /* 0x040fe20003fa4070 */
[----:B------:R-:W-:Y:S02]  /*39b0*/  IMAD R159, R90, R130, R159 ;  /* 0x000000825a9f7224 */ /* 0x000fe400078e029f */
[----:B------:R-:W-:-:S02]  /*39c0*/  @!P3 IMAD.IADD R152, R152, 0x1, -R90 ;  /* 0x000000019898b824 */ /* 0x000fc400078e0a5a */
[--C-:B------:R-:W-:Y:S01]  /*39d0*/  @!P4 IMAD.IADD R149, R149, 0x1, -R90.reuse ;  /* 0x000000019595c824 */ /* 0x100fe200078e0a5a */
[C---:B------:R-:W-:Y:S02]  /*39e0*/  ISETP.GT.U32.AND P3, PT, R90.reuse, R159, PT ;  /* 0x0000009f5a00720c */ /* 0x040fe40003f64070 */
[----:B------:R-:W-:Y:S01]  /*39f0*/  ISETP.GT.U32.AND P4, PT, R90, R141, PT ;  /* 0x0000008d5a00720c */ /* 0x000fe20003f84070 */
[--C-:B------:R-:W-:Y:S01]  /*3a00*/  @!P0 IMAD.IADD R140, R140, 0x1, -R90.reuse ;  /* 0x000000018c8c8824 */ /* 0x100fe200078e0a5a */
[C---:B------:R-:W-:Y:S01]  /*3a10*/  ISETP.GT.U32.AND P0, PT, R90.reuse, R95, PT ;  /* 0x0000005f5a00720c */ /* 0x040fe20003f04070 */
[--C-:B------:R-:W-:Y:S01]  /*3a20*/  @!P1 IMAD.IADD R145, R145, 0x1, -R90.reuse ;  /* 0x0000000191919824 */ /* 0x100fe200078e0a5a */
[----:B------:R-:W-:Y:S01]  /*3a30*/  ISETP.GT.U32.AND P1, PT, R90, R137, PT ;  /* 0x000000895a00720c */ /* 0x000fe20003f24070 */
[----:B------:R-:W-:Y:S01]  /*3a40*/  @!P5 IMAD.IADD R136, R136, 0x1, -R90 ;  /* 0x000000018888d824 */ /* 0x000fe200078e0a5a */
[----:B------:R-:W-:-:S05]  /*3a50*/  ISETP.GT.U32.AND P5, PT, R90, R97, PT ;  /* 0x000000615a00720c */ /* 0x000fca0003fa4070 */
[--C-:B------:R-:W-:Y:S01]  /*3a60*/  @!P3 IMAD.IADD R159, R159, 0x1, -R90.reuse ;  /* 0x000000019f9fb824 */ /* 0x100fe200078e0a5a */
[C---:B------:R-:W-:Y:S01]  /*3a70*/  ISETP.GT.U32.AND P3, PT, R90.reuse, R91, PT ;  /* 0x0000005b5a00720c */ /* 0x040fe20003f64070 */
[--C-:B------:R-:W-:Y:S01]  /*3a80*/  @!P4 IMAD.IADD R141, R141, 0x1, -R90.reuse ;  /* 0x000000018d8dc824 */ /* 0x100fe200078e0a5a */
[C---:B------:R-:W-:Y:S01]  /*3a90*/  ISETP.GT.U32.AND P4, PT, R90.reuse, R93, PT ;  /* 0x0000005d5a00720c */ /* 0x040fe20003f84070 */
[--C-:B------:R-:W-:Y:S01]  /*3aa0*/  @!P0 IMAD.IADD R95, R95, 0x1, -R90.reuse ;  /* 0x000000015f5f8824 */ /* 0x100fe200078e0a5a */
[C---:B------:R-:W-:Y:S01]  /*3ab0*/  ISETP.GT.U32.AND P0, PT, R90.reuse, R123, PT ;  /* 0x0000007b5a00720c */ /* 0x040fe20003f04070 */
[--C-:B------:R-:W-:Y:S01]  /*3ac0*/  @!P1 IMAD.IADD R137, R137, 0x1, -R90.reuse ;  /* 0x0000000189899824 */ /* 0x100fe200078e0a5a */
[C---:B------:R-:W-:Y:S01]  /*3ad0*/  ISETP.GT.U32.AND P1, PT, R90.reuse, R133, PT ;  /* 0x000000855a00720c */ /* 0x040fe20003f24070 */
        /* <DEDUP_REMOVED lines=9> */
[----:B------:R-:W-:Y:S01]  /*3b70*/  ISETP.GT.U32.AND P1, PT, R90, R117, PT ;  /* 0x000000755a00720c */ /* 0x000fe20003f24070 */
[----:B------:R-:W-:Y:S01]  /*3b80*/  @!P5 IMAD.IADD R120, R120, 0x1, -R90 ;  /* 0x000000017878d824 */ /* 0x000fe200078e0a5a */
[----:B------:R-:W-:-:S05]  /*3b90*/  ISETP.GT.U32.AND P5, PT, R90, R107, PT ;  /* 0x0000006b5a00720c */ /* 0x000fca0003fa4070 */
[--C-:B------:R-:W-:Y:S01]  /*3ba0*/  @!P3 IMAD.IADD R132, R132, 0x1, -R90.reuse ;  /* 0x000000018484b824 */ /* 0x100fe200078e0a5a */
[----:B------:R-:W-:Y:S01]  /*3bb0*/  ISETP.GT.U32.AND P3, PT, R90, R99, PT ;  /* 0x000000635a00720c */ /* 0x000fe20003f64070 */
[--C-:B------:R-:W-:Y:S01]  /*3bc0*/  @!P4 IMAD.IADD R122, R122, 0x1, -R90.reuse ;  /* 0x000000017a7ac824 */ /* 0x100fe200078e0a5a */
[----:B------:R-:W-:Y:S01]  /*3bd0*/  ISETP.GT.U32.AND P4, PT, R90, R113, PT ;  /* 0x000000715a00720c */ /* 0x000fe20003f84070 */
        /* <DEDUP_REMOVED lines=9> */
[----:B------:R-:W-:Y:S01]  /*3c70*/  ISETP.GT.U32.AND P4, PT, R90, R103, PT ;  /* 0x000000675a00720c */ /* 0x000fe20003f84070 */
[--C-:B------:R-:W-:Y:S01]  /*3c80*/  @!P0 IMAD.IADD R109, R109, 0x1, -R90.reuse ;  /* 0x000000016d6d8824 */ /* 0x100fe200078e0a5a */
[----:B------:R-:W-:Y:S01]  /*3c90*/  PLOP3.LUT P0, PT, PT, PT, UP1, 0x80, 0x8 ;  /* 0x000000000008781c */ /* 0x000fe20003f0f018 */
[--C-:B------:R-:W-:Y:S01]  /*3ca0*/  @!P1 IMAD.IADD R106, R106, 0x1, -R90.reuse ;  /* 0x000000016a6a9824 */ /* 0x100fe200078e0a5a */
[----:B------:R-:W-:Y:S01]  /*3cb0*/  LOP3.LUT R166, R110, 0x6c, RZ, 0xfc, !PT ;  /* 0x0000006c6ea67812 */ /* 0x000fe200078efcff */
[----:B------:R-:W-:Y:S01]  /*3cc0*/  @!P5 IMAD.IADD R153, R153, 0x1, -R90 ;  /* 0x000000019999d824 */ /* 0x000fe200078e0a5a */
[C---:B------:R-:W-:Y:S02]  /*3cd0*/  ISETP.GT.U32.AND P1, PT, R90.reuse, R108, PT ;  /* 0x0000006c5a00720c */ /* 0x040fe40003f24070 */
[----:B------:R-:W-:-:S02]  /*3ce0*/  ISETP.GT.U32.AND P5, PT, R90, R150, PT ;  /* 0x000000965a00720c */ /* 0x000fc40003fa4070 */
[----:B------:R-:W-:Y:S01]  /*3cf0*/  ISETP.LT.AND P0, PT, R166, UR22, P0 ;  /* 0x00000016a6007c0c */ /* 0x000fe20008701270 */
[--C-:B------:R-:W-:Y:S01]  /*3d00*/  @!P3 IMAD.IADD R101, R101, 0x1, -R90.reuse ;  /* 0x000000016565b824 */ /* 0x100fe200078e0a5a */
[----:B------:R-:W-:Y:S01]  /*3d10*/  ISETP.GE.AND P3, PT, R87, RZ, PT ;  /* 0x000000ff5700720c */ /* 0x000fe20003f66270 */
[----:B------:R-:W-:Y:S01]  /*3d20*/  @!P4 IMAD.IADD R103, R103, 0x1, -R90 ;  /* 0x000000016767c824 */ /* 0x000fe200078e0a5a */
[----:B------:R-:W-:Y:S02]  /*3d30*/  ISETP.GT.U32.AND P4, PT, R90, R152, PT ;  /* 0x000000985a00720c */ /* 0x000fe40003f84070 */
[----:B------:R-:W-:-:S04]  /*3d40*/  IADD3 R87, P6, PT, R88, R179, RZ ;  /* 0x000000b358577210 */ /* 0x000fc80007fde0ff */
[----:B------:R-:W-:Y:S01]  /*3d50*/  LEA.HI.X.SX32 R88, R88, R177, 0x1, P6 ;  /* 0x000000b158587211 */ /* 0x000fe200030f0eff */
[--C-:B------:R-:W-:Y:S01]  /*3d60*/  @!P1 IMAD.IADD R108, R108, 0x1, -R90.reuse ;  /* 0x000000016c6c9824 */ /* 0x100fe200078e0a5a */
[----:B------:R-:W-:Y:S01]  /*3d70*/  ISETP.GT.U32.AND P1, PT, R90, R151, PT ;  /* 0x000000975a00720c */ /* 0x000fe20003f24070 */
[----:B------:R-:W-:Y:S01]  /*3d80*/  @!P5 IMAD.IADD R150, R150, 0x1, -R90 ;  /* 0x000000019696d824 */ /* 0x000fe200078e0a5a */
[----:B------:R-:W-:Y:S01]  /*3d90*/  PRMT R130, RZ, 0x7610, R130 ;  /* 0x00007610ff827816 */ /* 0x000fe20000000082 */
[----:B------:R-:W-:Y:S01]  /*3da0*/  @P0 IMAD.MOV.U32 R166, RZ, RZ, R87 ;  /* 0x000000ffffa60224 */ /* 0x000fe200078e0057 */
[C---:B------:R-:W-:Y:S01]  /*3db0*/  ISETP.GT.U32.AND P5, PT, R90.reuse, R159, PT ;  /* 0x0000009f5a00720c */ /* 0x040fe20003fa4070 */
[----:B------:R-:W-:Y:S01]  /*3dc0*/  @P0 IMAD.MOV.U32 R167, RZ, RZ, R88 ;  /* 0x000000ffffa70224 */ /* 0x000fe200078e0058 */
[----:B------:R-:W-:Y:S01]  /*3dd0*/  ISETP.GT.U32.AND P6, PT, R90, R148, PT ;  /* 0x000000945a00720c */ /* 0x000fe20003fc4070 */
[----:B------:R-:W-:Y:S01]  /*3de0*/  @!P4 IMAD.IADD R152, R152, 0x1, -R90 ;  /* 0x000000019898c824 */ /* 0x000fe200078e0a5a */
[----:B------:R-:W-:-:S02]  /*3df0*/  ISETP.GT.U32.AND P4, PT, R90, R149, PT ;  /* 0x000000955a00720c */ /* 0x000fc40003f84070 */
[----:B------:R1:W2:Y:S01]  /*3e00*/  @P0 LDG.E.U8 R130, desc[UR20][R166.64] ;  /* 0x00000014a6820981 */ /* 0x0002a2000c1e1100 */
[----:B------:R-:W-:Y:S02]  /*3e10*/  PLOP3.LUT P0, PT, PT, PT, UP1, 0x80, 0x8 ;  /* 0x000000000008781c */ /* 0x000fe40003f0f018 */
[----:B------:R-:W-:Y:S01]  /*3e20*/  LOP3.LUT R211, R110, 0x74, RZ, 0xfc, !PT ;  /* 0x000000746ed37812 */ /* 0x000fe200078efcff */
[----:B------:R-:W-:-:S03]  /*3e30*/  @!P1 IMAD.IADD R151, R151, 0x1, -R90 ;  /* 0x0000000197979824 */ /* 0x000fc600078e0a5a */
[----:B------:R-:W-:Y:S01]  /*3e40*/  ISETP.LT.AND P0, PT, R211, UR22, P0 ;  /* 0x00000016d3007c0c */ /* 0x000fe20008701270 */
[--C-:B------:R-:W-:Y:S01]  /*3e50*/  @!P5 IMAD.IADD R159, R159, 0x1, -R90.reuse ;  /* 0x000000019f9fd824 */ /* 0x100fe200078e0a5a */
[----:B------:R-:W-:Y:S01]  /*3e60*/  ISETP.GE.AND P1, PT, R89, RZ, PT ;  /* 0x000000ff5900720c */ /* 0x000fe20003f26270 */
[--C-:B------:R-:W-:Y:S01]  /*3e70*/  @!P6 IMAD.IADD R148, R148, 0x1, -R90.reuse ;  /* 0x000000019494e824 */ /* 0x100fe200078e0a5a */
[----:B------:R-:W-:Y:S02]  /*3e80*/  ISETP.GE.AND P5, PT, R210, RZ, PT ;  /* 0x000000ffd200720c */ /* 0x000fe40003fa6270 */
[----:B------:R-:W-:Y:S01]  /*3e90*/  IADD3 R89, P6, PT, R131, R179, RZ ;  /* 0x000000b383597210 */ /* 0x000fe20007fde0ff */
[----:B------:R-:W-:-:S03]  /*3ea0*/  @!P4 IMAD.IADD R149, R149, 0x1, -R90 ;  /* 0x000000019595c824 */ /* 0x000fc600078e0a5a */
[----:B------:R-:W-:Y:S02]  /*3eb0*/  LEA.HI.X.SX32 R90, R131, R177, 0x1, P6 ;  /* 0x000000b1835a7211 */ /* 0x000fe400030f0eff */
[----:B------:R-:W-:Y:S01]  /*3ec0*/  ISETP.GE.AND P4, PT, R175, RZ, PT ;  /* 0x000000ffaf00720c */ /* 0x000fe20003f86270 */
[----:B-1----:R-:W-:Y:S01]  /*3ed0*/  @P0 IMAD.MOV.U32 R166, RZ, RZ, R89 ;  /* 0x000000ffffa60224 */ /* 0x002fe200078e0059 */
[----:B------:R-:W-:Y:S01]  /*3ee0*/  PRMT R131, RZ, 0x7610, R131 ;  /* 0x00007610ff837816 */ /* 0x000fe20000000083 */
[----:B------:R-:W-:Y:S01]  /*3ef0*/  @P0 IMAD.MOV.U32 R167, RZ, RZ, R90 ;  /* 0x000000ffffa70224 */ /* 0x000fe200078e005a */
[----:B------:R-:W-:Y:S01]  /*3f00*/  ISETP.GE.AND P6, PT, R146, RZ, PT ;  /* 0x000000ff9200720c */ /* 0x000fe20003fc6270 */
[----:B------:R-:W-:Y:S01]  /*3f10*/  @!P5 IMAD.MOV R145, RZ, RZ, -R145 ;  /* 0x000000ffff91d224 */ /* 0x000fe200078e0a91 */
[----:B------:R-:W-:Y:S01]  /*3f20*/  PLOP3.LUT P5, PT, PT, PT, UP1, 0x80, 0x8 ;  /* 0x000000000008781c */ /* 0x000fe20003faf018 */
[----:B------:R-:W-:Y:S01]  /*3f30*/  IMAD.U32 R146, RZ, RZ, UR12 ;  /* 0x0000000cff927e24 */ /* 0x000fe2000f8e00ff */
[----:B------:R-:W-:Y:S01]  /*3f40*/  LOP3.LUT R175, R110, 0x7c, RZ, 0xfc, !PT ;  /* 0x0000007c6eaf7812 */ /* 0x000fe200078efcff */
[----:B------:R1:W2:Y:S01]  /*3f50*/  @P0 LDG.E.U8 R131, desc[UR20][R166.64] ;  /* 0x00000014a6830981 */ /* 0x0002a2000c1e1100 */
[----:B------:R-:W-:Y:S01]  /*3f60*/  ISETP.GE.AND P0, PT, R144, RZ, PT ;  /* 0x000000ff9000720c */ /* 0x000fe20003f06270 */
[----:B------:R-:W-:Y:S01]  /*3f70*/  IMAD.MOV.U32 R144, RZ, RZ, R173 ;  /* 0x000000ffff907224 */ /* 0x000fe200078e00ad */
[----:B------:R-:W-:Y:S01]  /*3f80*/  ISETP.LT.AND P5, PT, R175, UR22, P5 ;  /* 0x00000016af007c0c */ /* 0x000fe2000afa1270 */
[----:B------:R-:W-:-:S02]  /*3f90*/  IMAD R147, R146, 0x2, R147 ;  /* 0x0000000292937824 */ /* 0x000fc400078e0293 */
[----:B------:R-:W-:-:S03]  /*3fa0*/  @!P4 IMAD.MOV R144, RZ, RZ, -R144 ;  /* 0x000000ffff90c224 */ /* 0x000fc600078e0a90 */
[----:B------:R-:W-:-:S04]  /*3fb0*/  IADD3 R175, P4, PT, R147, R179, RZ ;  /* 0x000000b393af7210 */ /* 0x000fc80007f9e0ff */
[----:B------:R-:W-:Y:S02]  /*3fc0*/  LEA.HI.X.SX32 R173, R147, R177, 0x1, P4 ;  /* 0x000000b193ad7211 */ /* 0x000fe400020f0eff */
[----:B------:R-:W-:Y:S01]  /*3fd0*/  ISETP.GE.AND P4, PT, R126, RZ, PT ;  /* 0x000000ff7e00720c */ /* 0x000fe20003f86270 */
[----:B------:R-:W-:Y:S01]  /*3fe0*/  @P5 IMAD.MOV.U32 R146, RZ, RZ, R175 ;  /* 0x000000ffff925224 */ /* 0x000fe200078e00af */
[----:B------:R-:W-:Y:S01]  /*3ff0*/  PRMT R126, RZ, 0x7610, R126 ;  /* 0x00007610ff7e7816 */ /* 0x000fe2000000007e */
[----:B------:R-:W-:-:S05]  /*4000*/  @P5 IMAD.MOV.U32 R147, RZ, RZ, R173 ;  /* 0x000000ffff935224 */ /* 0x000fca00078e00ad */
[----:B------:R0:W2:Y:S01]  /*4010*/  @P5 LDG.E.U8 R126, desc[UR20][R146.64] ;  /* 0x00000014927e5981 */ /* 0x0000a2000c1e1100 */
[----:B------:R-:W-:Y:S01]  /*4020*/  ISETP.GE.AND P5, PT, R143, RZ, PT ;  /* 0x000000ff8f00720c */ /* 0x000fe20003fa6270 */
[----:B------:R-:W-:Y:S01]  /*4030*/  IMAD.MOV.U32 R143, RZ, RZ, R91 ;  /* 0x000000ffff8f7224 */ /* 0x000fe200078e005b */
[----:B-1----:R-:W-:-:S03]  /*4040*/  LOP3.LUT R166, R110, 0x6, RZ, 0xfc, !PT ;  /* 0x000000066ea67812 */ /* 0x002fc600078efcff */
[----:B------:R-:W-:Y:S01]  /*4050*/  @!P0 IMAD.MOV R143, RZ, RZ, -R143 ;  /* 0x000000ffff8f8224 */ /* 0x000fe200078e0a8f */
[----:B------:R-:W-:Y:S01]  /*4060*/  PLOP3.LUT P0, PT, PT, PT, UP1, 0x80, 0x8 ;  /* 0x000000000008781c */ /* 0x000fe20003f0f018 */
[----:B------:R-:W-:-:S03]  /*4070*/  @!P3 IMAD.MOV R141, RZ, RZ, -R141 ;  /* 0x000000ffff8db224 */ /* 0x000fc600078e0a8d */
[----:B------:R-:W-:Y:S02]  /*4080*/  ISETP.LT.AND P0, PT, R166, UR22, P0 ;  /* 0x00000016a6007c0c */ /* 0x000fe40008701270 */
[----:B------:R-:W-:-:S04]  /*4090*/  IADD3 R91, P3, PT, R92, R179, RZ ;  /* 0x000000b35c5b7210 */ /* 0x000fc80007f7e0ff */
[----:B------:R-:W-:Y:S02]  /*40a0*/  LEA.HI.X.SX32 R92, R92, R177, 0x1, P3 ;  /* 0x000000b15c5c7211 */ /* 0x000fe400018f0eff */
[----:B------:R-:W-:Y:S02]  /*40b0*/  ISETP.GE.AND P3, PT, R127, RZ, PT ;  /* 0x000000ff7f00720c */ /* 0x000fe40003f66270 */
[----:B------:R-:W-:-:S03]  /*40c0*/  PRMT R127, RZ, 0x7610, R127 ;  /* 0x00007610ff7f7816 */ /* 0x000fc6000000007f */
[----:B0-----:R-:W-:Y:S02]  /*40d0*/  @P0 IMAD.MOV.U32 R146, RZ, RZ, R91 ;  /* 0x000000ffff920224 */ /* 0x001fe400078e005b */
[----:B------:R-:W-:Y:S02]  /*40e0*/  @P0 IMAD.MOV.U32 R147, RZ, RZ, R92 ;  /* 0x000000ffff930224 */ /* 0x000fe400078e005c */
[----:B------:R-:W-:Y:S01]  /*40f0*/  @!P1 IMAD.MOV R140, RZ, RZ, -R140 ;  /* 0x000000ffff8c9224 */ /* 0x000fe200078e0a8c */
[----:B------:R-:W-:Y:S02]  /*4100*/  ISETP.GE.AND P1, PT, R142, RZ, PT ;  /* 0x000000ff8e00720c */ /* 0x000fe40003f26270 */
[----:B------:R0:W2:Y:S01]  /*4110*/  @P0 LDG.E.U8 R127, desc[UR20][R146.64] ;  /* 0x00000014927f0981 */ /* 0x0000a2000c1e1100 */
[----:B------:R-:W-:Y:S01]  /*4120*/  PLOP3.LUT P0, PT, PT, PT, UP1, 0x80, 0x8 ;  /* 0x000000000008781c */ /* 0x000fe20003f0f018 */
[----:B------:R-:W-:Y:S01]  /*4130*/  @!P6 IMAD.MOV R137, RZ, RZ, -R137 ;  /* 0x000000ffff89e224 */ /* 0x000fe200078e0a89 */
[----:B------:R-:W-:-:S02]  /*4140*/  LOP3.LUT R142, R110, 0x16, RZ, 0xfc, !PT ;  /* 0x000000166e8e7812 */ /* 0x000fc400078efcff */
[----:B------:R-:W-:Y:S01]  /*4150*/  ISETP.GE.AND P6, PT, R138, RZ, PT ;  /* 0x000000ff8a00720c */ /* 0x000fe20003fc6270 */
[----:B------:R-:W-:Y:S01]  /*4160*/  IMAD.MOV.U32 R138, RZ, RZ, R93 ;  /* 0x000000ffff8a7224 */ /* 0x000fe200078e005d */
[----:B------:R-:W-:-:S03]  /*4170*/  ISETP.LT.AND P0, PT, R142, UR22, P0 ;  /* 0x000000168e007c0c */ /* 0x000fc60008701270 */
[----:B------:R-:W-:Y:S01]  /*4180*/  @!P5 IMAD.MOV R138, RZ, RZ, -R138 ;  /* 0x000000ffff8ad224 */ /* 0x000fe200078e0a8a */
[----:B------:R-:W-:-:S04]  /*4190*/  IADD3 R93, P5, PT, R94, R179, RZ ;  /* 0x000000b35e5d7210 */ /* 0x000fc80007fbe0ff */
[----:B------:R-:W-:Y:S02]  /*41a0*/  LEA.HI.X.SX32 R94, R94, R177, 0x1, P5 ;  /* 0x000000b15e5e7211 */ /* 0x000fe400028f0eff */
[----:B------:R-:W-:Y:S02]  /*41b0*/  ISETP.GE.AND P5, PT, R128, RZ, PT ;  /* 0x000000ff8000720c */ /* 0x000fe40003fa6270 */
[----:B------:R-:W-:Y:S01]  /*41c0*/  PRMT R128, RZ, 0x7610, R128 ;  /* 0x00007610ff807816 */ /* 0x000fe20000000080 */
[----:B0-----:R-:W-:Y:S02]  /*41d0*/  @P0 IMAD.MOV.U32 R146, RZ, RZ, R93 ;  /* 0x000000ffff920224 */ /* 0x001fe400078e005d */
[----:B------:R-:W-:Y:S01]  /*41e0*/  @P0 IMAD.MOV.U32 R147, RZ, RZ, R94 ;  /* 0x000000ffff930224 */ /* 0x000fe200078e005e */
[----:B------:R-:W-:-:S04]  /*41f0*/  LOP3.LUT R166, R110, 0x26, RZ, 0xfc, !PT ;  /* 0x000000266ea67812 */ /* 0x000fc800078efcff */
[----:B------:R0:W2:Y:S01]  /*4200*/  @P0 LDG.E.U8 R128, desc[UR20][R146.64] ;  /* 0x0000001492800981 */ /* 0x0000a2000c1e1100 */
[----:B------:R-:W-:Y:S01]  /*4210*/  PLOP3.LUT P0, PT, PT, PT, UP1, 0x80, 0x8 ;  /* 0x000000000008781c */ /* 0x000fe20003f0f018 */
[----:B------:R-:W-:Y:S01]  /*4220*/  @!P4 IMAD.MOV R136, RZ, RZ, -R136 ;  /* 0x000000ffff88c224 */ /* 0x000fe200078e0a88 */
[----:B------:R-:W-:Y:S02]  /*4230*/  ISETP.GE.AND P4, PT, R139, RZ, PT ;  /* 0x000000ff8b00720c */ /* 0x000fe40003f86270 */
[----:B------:R-:W-:Y:S01]  /*4240*/  ISETP.LT.AND P0, PT, R166, UR22, P0 ;  /* 0x00000016a6007c0c */ /* 0x000fe20008701270 */
[----:B------:R-:W-:Y:S02]  /*4250*/  IMAD.MOV.U32 R139, RZ, RZ, R95 ;  /* 0x000000ffff8b7224 */ /* 0x000fe400078e005f */
[----:B0-----:R-:W-:-:S04]  /*4260*/  IMAD.MOV.U32 R146, RZ, RZ, R133 ;  /* 0x000000ffff927224 */ /* 0x001fc800078e0085 */
[----:B------:R-:W-:Y:S01]  /*4270*/  @!P6 IMAD.MOV R146, RZ, RZ, -R146 ;  /* 0x000000ffff92e224 */ /* 0x000fe200078e0a92 */
[----:B------:R-:W-:-:S04]  /*4280*/  IADD3 R95, P6, PT, R96, R179, RZ ;  /* 0x000000b3605f7210 */ /* 0x000fc80007fde0ff */
[----:B------:R-:W-:Y:S01]  /*4290*/  LEA.HI.X.SX32 R96, R96, R177, 0x1, P6 ;  /* 0x000000b160607211 */ /* 0x000fe200030f0eff */
[----:B------:R-:W-:Y:S01]  /*42a0*/  @!P1 IMAD.MOV R139, RZ, RZ, -R139 ;  /* 0x000000ffff8b9224 */ /* 0x000fe200078e0a8b */
[----:B------:R-:W-:Y:S01]  /*42b0*/  ISETP.GE.AND P6, PT, R129, RZ, PT ;  /* 0x000000ff8100720c */ /* 0x000fe20003fc6270 */
[----:B------:R-:W-:Y:S01]  /*42c0*/  IMAD.MOV.U32 R142, RZ, RZ, R132 ;  /* 0x000000ffff8e7224 */ /* 0x000fe200078e0084 */
[----:B------:R-:W-:Y:S01]  /*42d0*/  PRMT R129, RZ, 0x7610, R129 ;  /* 0x00007610ff817816 */ /* 0x000fe20000000081 */
[----:B------:R-:W-:Y:S01]  /*42e0*/  @P0 IMAD.MOV.U32 R132, RZ, RZ, R95 ;  /* 0x000000ffff840224 */ /* 0x000fe200078e005f */
[----:B------:R-:W-:Y:S01]  /*42f0*/  ISETP.GE.AND P1, PT, R134, RZ, PT ;  /* 0x000000ff8600720c */ /* 0x000fe20003f26270 */
[----:B------:R-:W-:Y:S01]  /*4300*/  @P0 IMAD.MOV.U32 R133, RZ, RZ, R96 ;  /* 0x000000ffff850224 */ /* 0x000fe200078e0060 */
[----:B------:R-:W-:-:S04]  /*4310*/  LOP3.LUT R167, R110, 0x36, RZ, 0xfc, !PT ;  /* 0x000000366ea77812 */ /* 0x000fc800078efcff */
[----:B------:R0:W2:Y:S01]  /*4320*/  @P0 LDG.E.U8 R129, desc[UR20][R132.64] ;  /* 0x0000001484810981 */ /* 0x0000a2000c1e1100 */
[----:B------:R-:W-:Y:S01]  /*4330*/  PLOP3.LUT P0, PT, PT, PT, UP1, 0x80, 0x8 ;  /* 0x000000000008781c */ /* 0x000fe20003f0f018 */
[----:B------:R-:W-:-:S03]  /*4340*/  IMAD.MOV.U32 R166, RZ, RZ, R123 ;  /* 0x000000ffffa67224 */ /* 0x000fc600078e007b */
[----:B------:R-:W-:Y:S01]  /*4350*/  ISETP.LT.AND P0, PT, R167, UR22, P0 ;  /* 0x00000016a7007c0c */ /* 0x000fe20008701270 */
[----:B------:R-:W-:Y:S02]  /*4360*/  IMAD.MOV.U32 R147, RZ, RZ, R97 ;  /* 0x000000ffff937224 */ /* 0x000fe400078e0061 */
[----:B------:R-:W-:Y:S01]  /*4370*/  @!P1 IMAD.MOV R166, RZ, RZ, -R166 ;  /* 0x000000ffffa69224 */ /* 0x000fe200078e0aa6 */
[----:B------:R-:W-:Y:S01]  /*4380*/  IADD3 R97, P1, PT, R98, R179, RZ ;  /* 0x000000b362617210 */ /* 0x000fe20007f3e0ff */
[----:B------:R-:W-:-:S03]  /*4390*/  @!P4 IMAD.MOV R147, RZ, RZ, -R147 ;  /* 0x000000ffff93c224 */ /* 0x000fc600078e0a93 */
[----:B------:R-:W-:Y:S02]  /*43a0*/  LEA.HI.X.SX32 R98, R98, R177, 0x1, P1 ;  /* 0x000000b162627211 */ /* 0x000fe400008f0eff */
[----:B------:R-:W-:Y:S01]  /*43b0*/  ISETP.GE.AND P4, PT, R124, RZ, PT ;  /* 0x000000ff7c00720c */ /* 0x000fe20003f86270 */
[----:B------:R-:W-:Y:S01]  /*43c0*/  IMAD.MOV.U32 R124, RZ, RZ, R122 ;  /* 0x000000ffff7c7224 */ /* 0x000fe200078e007a */
[----:B0-----:R-:W-:Y:S01]  /*43d0*/  PRMT R132, RZ, 0x7610, R132 ;  /* 0x00007610ff847816 */ /* 0x001fe20000000084 */
[----:B------:R-:W-:Y:S02]  /*43e0*/  @P0 IMAD.MOV.U32 R122, RZ, RZ, R97 ;  /* 0x000000ffff7a0224 */ /* 0x000fe400078e0061 */
[----:B------:R-:W-:Y:S02]  /*43f0*/  @P0 IMAD.MOV.U32 R123, RZ, RZ, R98 ;  /* 0x000000ffff7b0224 */ /* 0x000fe400078e0062 */
[----:B------:R-:W-:Y:S01]  /*4400*/  @!P5 IMAD.MOV R124, RZ, RZ, -R124 ;  /* 0x000000ffff7cd224 */ /* 0x000fe200078e0a7c */
[----:B------:R-:W-:-:S02]  /*4410*/  ISETP.GE.AND P5, PT, R125, RZ, PT ;  /* 0x000000ff7d00720c */ /* 0x000fc40003fa6270 */
[----:B------:R0:W2:Y:S01]  /*4420*/  @P0 LDG.E.U8 R132, desc[UR20][R122.64] ;  /* 0x000000147a840981 */ /* 0x0000a2000c1e1100 */
[----:B------:R-:W-:Y:S01]  /*4430*/  PLOP3.LUT P0, PT, PT, PT, UP1, 0x80, 0x8 ;  /* 0x000000000008781c */ /* 0x000fe20003f0f018 */
[----:B------:R-:W-:Y:S01]  /*4440*/  @!P3 IMAD.MOV R142, RZ, RZ, -R142 ;  /* 0x000000ffff8eb224 */ /* 0x000fe200078e0a8e */
[----:B------:R-:W-:Y:S02]  /*4450*/  LOP3.LUT R125, R110, 0x46, RZ, 0xfc, !PT ;  /* 0x000000466e7d7812 */ /* 0x000fe400078efcff */
[----:B------:R-:W-:Y:S02]  /*4460*/  ISETP.GE.AND P3, PT, R135, RZ, PT ;  /* 0x000000ff8700720c */ /* 0x000fe40003f66270 */
[----:B------:R-:W-:Y:S01]  /*4470*/  ISETP.LT.AND P0, PT, R125, UR22, P0 ;  /* 0x000000167d007c0c */ /* 0x000fe20008701270 */
[----:B------:R-:W-:Y:S02]  /*4480*/  @!P4 IMAD.MOV R120, RZ, RZ, -R120 ;  /* 0x000000ffff78c224 */ /* 0x000fe400078e0a78 */
[----:B0-----:R-:W-:Y:S01]  /*4490*/  IMAD.MOV.U32 R122, RZ, RZ, R99 ;  /* 0x000000ffff7a7224 */ /* 0x001fe200078e0063 */
[----:B------:R-:W-:-:S04]  /*44a0*/  IADD3 R99, P4, PT, R100, R179, RZ ;  /* 0x000000b364637210 */ /* 0x000fc80007f9e0ff */
[----:B------:R-:W-:Y:S02]  /*44b0*/  LEA.HI.X.SX32 R100, R100, R177, 0x1, P4 ;  /* 0x000000b164647211 */ /* 0x000fe400020f0eff */
[----:B------:R-:W-:Y:S01]  /*44c0*/  ISETP.GE.AND P1, PT, R118, RZ, PT ;  /* 0x000000ff7600720c */ /* 0x000fe20003f26270 */
[----:B------:R-:W-:Y:S01]  /*44d0*/  @!P3 IMAD.MOV R122, RZ, RZ, -R122 ;  /* 0x000000ffff7ab224 */ /* 0x000fe200078e0a7a */
[----:B------:R-:W-:Y:S01]  /*44e0*/  ISETP.GE.AND P3, PT, R119, RZ, PT ;  /* 0x000000ff7700720c */ /* 0x000fe20003f66270 */
[----:B------:R-:W-:Y:S01]  /*44f0*/  @P0 IMAD.MOV.U32 R118, RZ, RZ, R99 ;  /* 0x000000ffff760224 */ /* 0x000fe200078e0063 */
[----:B------:R-:W-:Y:S01]  /*4500*/  PRMT R133, RZ, 0x7610, R133 ;  /* 0x00007610ff857816 */ /* 0x000fe20000000085 */
[----:B------:R-:W-:Y:S01]  /*4510*/  @P0 IMAD.MOV.U32 R119, RZ, RZ, R100 ;  /* 0x000000ffff770224 */ /* 0x000fe200078e0064 */
[----:B------:R-:W-:-:S04]  /*4520*/  LOP3.LUT R123, R110, 0x56, RZ, 0xfc, !PT ;  /* 0x000000566e7b7812 */ /* 0x000fc800078efcff */
[----:B------:R0:W2:Y:S01]  /*4530*/  @P0 LDG.E.U8 R133, desc[UR20][R118.64] ;  /* 0x0000001476850981 */ /* 0x0000a2000c1e1100 */
[----:B------:R-:W-:-:S04]  /*4540*/  PLOP3.LUT P0, PT, PT, PT, UP1, 0x80, 0x8 ;  /* 0x000000000008781c */ /* 0x000fc80003f0f018 */
[----:B------:R-:W-:Y:S01]  /*4550*/  ISETP.LT.AND P0, PT, R123, UR22, P0 ;  /* 0x000000167b007c0c */ /* 0x000fe20008701270 */
[----:B0-----:R-:W-:Y:S01]  /*4560*/  IMAD.MOV.U32 R118, RZ, RZ, R101 ;  /* 0x000000ffff767224 */ /* 0x001fe200078e0065 */
[----:B------:R-:W-:-:S03]  /*4570*/  ISETP.GE.AND P4, PT, R115, RZ, PT ;  /* 0x000000ff7300720c */ /* 0x000fc60003f86270 */
[----:B------:R-:W-:Y:S01]  /*4580*/  @!P3 IMAD.MOV R118, RZ, RZ, -R118 ;  /* 0x000000ffff76b224 */ /* 0x000fe200078e0a76 */
[----:B------:R-:W-:Y:S01]  /*4590*/  IADD3 R101, P3, PT, R102, R179, RZ ;  /* 0x000000b366657210 */ /* 0x000fe20007f7e0ff */
[----:B------:R-:W-:-:S03]  /*45a0*/  IMAD.MOV.U32 R115, RZ, RZ, R113 ;  /* 0x000000ffff737224 */ /* 0x000fc600078e0071 */
[----:B------:R-:W-:Y:S01]  /*45b0*/  LEA.HI.X.SX32 R102, R102, R177, 0x1, P3 ;  /* 0x000000b166667211 */ /* 0x000fe200018f0eff */
[----:B------:R-:W-:Y:S01]  /*45c0*/  @!P5 IMAD.MOV R115, RZ, RZ, -R115 ;  /* 0x000000ffff73d224 */ /* 0x000fe200078e0a73 */
[----:B------:R-:W-:Y:S01]  /*45d0*/  ISETP.GE.AND P5, PT, R114, RZ, PT ;  /* 0x000000ff7200720c */ /* 0x000fe20003fa6270 */
[----:B------:R-:W-:Y:S01]  /*45e0*/  IMAD.MOV.U32 R114, RZ, RZ, R112 ;  /* 0x000000ffff727224 */ /* 0x000fe200078e0070 */
[----:B------:R-:W-:Y:S01]  /*45f0*/  PRMT R134, RZ, 0x7610, R134 ;  /* 0x00007610ff867816 */ /* 0x000fe20000000086 */
[----:B------:R-:W-:Y:S02]  /*4600*/  @P0 IMAD.MOV.U32 R112, RZ, RZ, R101 ;  /* 0x000000ffff700224 */ /* 0x000fe400078e0065 */
[----:B------:R-:W-:Y:S02]  /*4610*/  @P0 IMAD.MOV.U32 R113, RZ, RZ, R102 ;  /* 0x000000ffff710224 */ /* 0x000fe400078e0066 */
[----:B------:R-:W-:Y:S01]  /*4620*/  @!P1 IMAD.MOV R114, RZ, RZ, -R114 ;  /* 0x000000ffff729224 */ /* 0x000fe200078e0a72 */
[----:B------:R-:W-:-:S02]  /*4630*/  ISETP.GE.AND P1, PT, R116, RZ, PT ;  /* 0x000000ff7400720c */ /* 0x000fc40003f26270 */
[----:B------:R0:W2:Y:S01]  /*4640*/  @P0 LDG.E.U8 R134, desc[UR20][R112.64] ;  /* 0x0000001470860981 */ /* 0x0000a2000c1e1100 */
[----:B------:R-:W-:Y:S02]  /*4650*/  PLOP3.LUT P0, PT, PT, PT, UP1, 0x80, 0x8 ;  /* 0x000000000008781c */ /* 0x000fe40003f0f018 */
[----:B------:R-:W-:-:S04]  /*4660*/  LOP3.LUT R116, R110, 0x66, RZ, 0xfc, !PT ;  /* 0x000000666e747812 */ /* 0x000fc800078efcff */
[----:B------:R-:W-:Y:S01]  /*4670*/  ISETP.LT.AND P0, PT, R116, UR22, P0 ;  /* 0x0000001674007c0c */ /* 0x000fe20008701270 */
[----:B0-----:R-:W-:-:S04]  /*4680*/  IMAD.MOV.U32 R113, RZ, RZ, R103 ;  /* 0x000000ffff717224 */ /* 0x001fc800078e0067 */
[----:B------:R-:W-:Y:S01]  /*4690*/  @!P5 IMAD.MOV R113, RZ, RZ, -R113 ;  /* 0x000000ffff71d224 */ /* 0x000fe200078e0a71 */
[----:B------:R-:W-:-:S04]  /*46a0*/  IADD3 R103, P5, PT, R104, R179, RZ ;  /* 0x000000b368677210 */ /* 0x000fc80007fbe0ff */
[----:B------:R-:W-:Y:S01]  /*46b0*/  LEA.HI.X.SX32 R104, R104, R177, 0x1, P5 ;  /* 0x000000b168687211 */ /* 0x000fe200028f0eff */
[----:B------:R-:W-:Y:S01]  /*46c0*/  IMAD.MOV.U32 R112, RZ, RZ, R107 ;  /* 0x000000ffff707224 */ /* 0x000fe200078e006b */
[----:B------:R-:W-:Y:S01]  /*46d0*/  ISETP.GE.AND P3, PT, R111, RZ, PT ;  /* 0x000000ff6f00720c */ /* 0x000fe20003f66270 */
[----:B------:R-:W-:Y:S01]  /*46e0*/  IMAD.MOV.U32 R111, RZ, RZ, R106 ;  /* 0x000000ffff6f7224 */ /* 0x000fe200078e006a */
[----:B------:R-:W-:Y:S01]  /*46f0*/  PRMT R135, RZ, 0x7610, R135 ;  /* 0x00007610ff877816 */ /* 0x000fe20000000087 */
[----:B------:R-:W-:Y:S02]  /*4700*/  @P0 IMAD.MOV.U32 R106, RZ, RZ, R103 ;  /* 0x000000ffff6a0224 */ /* 0x000fe400078e0067 */
[----:B------:R-:W-:Y:S02]  /*4710*/  @P0 IMAD.MOV.U32 R107, RZ, RZ, R104 ;  /* 0x000000ffff6b0224 */ /* 0x000fe400078e0068 */
[----:B------:R-:W-:Y:S01]  /*4720*/  @!P6 IMAD.MOV R117, RZ, RZ, -R117 ;  /* 0x000000ffff75e224 */ /* 0x000fe200078e0a75 */
[----:B------:R-:W-:-:S02]  /*4730*/  ISETP.GE.AND P6, PT, R121, RZ, PT ;  /* 0x000000ff7900720c */ /* 0x000fc40003fc6270 */
[----:B------:R0:W4:Y:S01]  /*4740*/  @P0 LDG.E.U8 R135, desc[UR20][R106.64] ;  /* 0x000000146a870981 */ /* 0x000122000c1e1100 */
[----:B------:R-:W-:Y:S02]  /*4750*/  LOP3.LUT R110, R110, 0x76, RZ, 0xfc, !PT ;  /* 0x000000766e6e7812 */ /* 0x000fe400078efcff */
[----:B------:R-:W-:Y:S01]  /*4760*/  PLOP3.LUT P0, PT, PT, PT, UP1, 0x80, 0x8 ;  /* 0x000000000008781c */ /* 0x000fe20003f0f018 */
[----:B------:R-:W-:-:S03]  /*4770*/  @!P1 IMAD.MOV R109, RZ, RZ, -R109 ;  /* 0x000000ffff6d9224 */ /* 0x000fc600078e0a6d */
[----:B------:R-:W-:Y:S01]  /*4780*/  ISETP.LT.AND P0, PT, R110, UR22, P0 ;  /* 0x000000166e007c0c */ /* 0x000fe20008701270 */
[----:B------:R-:W-:Y:S01]  /*4790*/  @!P3 IMAD.MOV R108, RZ, RZ, -R108 ;  /* 0x000000ffff6cb224 */ /* 0x000fe200078e0a6c */
[----:B------:R-:W-:Y:S02]  /*47a0*/  ISETP.GE.AND P1, PT, R156, RZ, PT ;  /* 0x000000ff9c00720c */ /* 0x000fe40003f26270 */
[----:B------:R-:W-:Y:S01]  /*47b0*/  IADD3 R156, P3, PT, R155, R179, RZ ;  /* 0x000000b39b9c7210 */ /* 0x000fe20007f7e0ff */
[----:B------:R-:W-:Y:S01]  /*47c0*/  @!P6 IMAD.MOV R111, RZ, RZ, -R111 ;  /* 0x000000ffff6fe224 */ /* 0x000fe200078e0a6f */
[----:B------:R-:W-:Y:S02]  /*47d0*/  ISETP.GE.AND P6, PT, R163, RZ, PT ;  /* 0x000000ffa300720c */ /* 0x000fe40003fc6270 */
[----:B------:R-:W-:Y:S02]  /*47e0*/  LEA.HI.X.SX32 R155, R155, R177, 0x1, P3 ;  /* 0x000000b19b9b7211 */ /* 0x000fe400018f0eff */
[----:B------:R-:W-:-:S02]  /*47f0*/  ISETP.GE.AND P3, PT, R160, RZ, PT ;  /* 0x000000ffa000720c */ /* 0x000fc40003f66270 */
[----:B------:R-:W-:Y:S01]  /*4800*/  PRMT R160, RZ, 0x7610, R160 ;  /* 0x00007610ffa07816 */ /* 0x000fe200000000a0 */
[----:B0-----:R-:W-:Y:S02]  /*4810*/  @P0 IMAD.MOV.U32 R106, RZ, RZ, R156 ;  /* 0x000000ffff6a0224 */ /* 0x001fe400078e009c */
[----:B------:R-:W-:Y:S02]  /*4820*/  @P0 IMAD.MOV.U32 R107, RZ, RZ, R155 ;  /* 0x000000ffff6b0224 */ /* 0x000fe400078e009b */
[----:B------:R-:W-:Y:S01]  /*4830*/  @!P4 IMAD.MOV R112, RZ, RZ, -R112 ;  /* 0x000000ffff70c224 */ /* 0x000fe200078e0a70 */
[----:B------:R-:W-:Y:S02]  /*4840*/  ISETP.GE.AND P4, PT, R162, RZ, PT ;  /* 0x000000ffa200720c */ /* 0x000fe40003f86270 */
[----:B------:R0:W5:Y:S01]  /*4850*/  @P0 LDG.E.U8 R160, desc[UR20][R106.64] ;  /* 0x000000146aa00981 */ /* 0x000162000c1e1100 */
[----:B------:R-:W-:Y:S01]  /*4860*/  ISETP.GE.AND P0, PT, R154, RZ, PT ;  /* 0x000000ff9a00720c */ /* 0x000fe20003f06270 */
[----:B------:R-:W-:Y:S01]  /*4870*/  @!P6 IMAD.MOV R153, RZ, RZ, -R153 ;  /* 0x000000ffff99e224 */ /* 0x000fe200078e0a99 */
[----:B------:R-:W-:-:S02]  /*4880*/  ISETP.GE.AND P6, PT, R157, RZ, PT ;  /* 0x000000ff9d00720c */ /* 0x000fc40003fc6270 */
[----:B------:R-:W-:Y:S01]  /*4890*/  ISETP.GE.AND P5, PT, R161, RZ, PT ;  /* 0x000000ffa100720c */ /* 0x000fe20003fa6270 */
[----:B0-----:R-:W-:-:S05]  /*48a0*/  IMAD.MOV.U32 R106, RZ, RZ, R148 ;  /* 0x000000ffff6a7224 */ /* 0x001fca00078e0094 */
[----:B------:R-:W-:Y:S01]  /*48b0*/  @!P4 IMAD.MOV R152, RZ, RZ, -R152 ;  /* 0x000000ffff98c224 */ /* 0x000fe200078e0a98 */
[----:B------:R-:W-:Y:S02]  /*48c0*/  ISETP.NE.AND P4, PT, R105, RZ, PT ;  /* 0x000000ff6900720c */ /* 0x000fe40003f85270 */
[----:B------:R-:W-:Y:S01]  /*48d0*/  @!P0 IMAD.MOV R106, RZ, RZ, -R106 ;  /* 0x000000ffff6a8224 */ /* 0x000fe200078e0a6a */
[----:B------:R-:W-:Y:S01]  /*48e0*/  LOP3.LUT R105, RZ, R105, RZ, 0x33, !PT ;  /* 0x00000069ff697212 */ /* 0x000fe200078e33ff */
[----:B------:R-:W-:Y:S01]  /*48f0*/  IMAD.MOV.U32 R250, RZ, RZ, R149 ;  /* 0x000000fffffa7224 */ /* 0x000fe200078e0095 */
[----:B------:R-:W-:Y:S01]  /*4900*/  LEA.HI R110, R227, 0xe, RZ, 0x1a ;  /* 0x0000000ee36e7811 */ /* 0x000fe200078fd0ff */
[----:B------:R-:W-:Y:S01]  /*4910*/  @!P6 IMAD.MOV R159, RZ, RZ, -R159 ;  /* 0x000000ffff9fe224 */ /* 0x000fe200078e0a9f */
[----:B------:R-:W-:Y:S01]  /*4920*/  PLOP3.LUT P0, PT, PT, PT, UP1, 0x80, 0x8 ;  /* 0x000000000008781c */ /* 0x000fe20003f0f018 */
[----:B------:R-:W-:Y:S01]  /*4930*/  @!P5 IMAD.MOV R151, RZ, RZ, -R151 ;  /* 0x000000ffff97d224 */ /* 0x000fe200078e0a97 */
[----:B------:R-:W-:Y:S01]  /*4940*/  SEL R252, R105, R106, !P4 ;  /* 0x0000006a69fc7207 */ /* 0x000fe20006000000 */
[----:B------:R-:W-:-:S02]  /*4950*/  @!P1 IMAD.MOV R150, RZ, RZ, -R150 ;  /* 0x000000ffff969224 */ /* 0x000fc400078e0a96 */
[----:B------:R-:W-:Y:S01]  /*4960*/  @!P3 IMAD.MOV R250, RZ, RZ, -R250 ;  /* 0x000000fffffab224 */ /* 0x000fe200078e0afa */
[C---:B------:R-:W-:Y:S01]  /*4970*/  ISETP.LT.AND P0, PT, R110.reuse, UR22, P0 ;  /* 0x000000166e007c0c */ /* 0x040fe20008701270 */
[----:B------:R-:W-:Y:S01]  /*4980*/  IMAD R106, R110, UR12, RZ ;  /* 0x0000000c6e6a7c24 */ /* 0x000fe2000f8e02ff */
[C---:B------:R-:W-:Y:S02]  /*4990*/  SEL R216, R105.reuse, R166, !P4 ;  /* 0x000000a669d87207 */ /* 0x040fe40006000000 */
[C---:B------:R-:W-:Y:S02]  /*49a0*/  SEL R217, R105.reuse, R145, !P4 ;  /* 0x0000009169d97207 */ /* 0x040fe40006000000 */
[C---:B------:R-:W-:Y:S02]  /*49b0*/  SEL R215, R105.reuse, R141, !P4 ;  /* 0x0000008d69d77207 */ /* 0x040fe40006000000 */
[C---:B------:R-:W-:Y:S02]  /*49c0*/  SEL R211, R105.reuse, R140, !P4 ;  /* 0x0000008c69d37207 */ /* 0x040fe40006000000 */
[----:B------:R-:W-:-:S02]  /*49d0*/  SEL R167, R105, R143, !P4 ;  /* 0x0000008f69a77207 */ /* 0x000fc40006000000 */
[C---:B------:R-:W-:Y:S02]  /*49e0*/  SEL R163, R105.reuse, R137, !P4 ;  /* 0x0000008969a37207 */ /* 0x040fe40006000000 */
        /* <DEDUP_REMOVED lines=24> */
[----:B------:R-:W-:Y:S02]  /*4b70*/  SEL R159, R105, R144, !P4 ;  /* 0x00000090699f7207 */ /* 0x000fe40006000000 */
[----:B------:R-:W-:-:S04]  /*4b80*/  IADD3 R105, P1, PT, R106, R179, RZ ;  /* 0x000000b36a697210 */ /* 0x000fc80007f3e0ff */
[----:B------:R-:W-:Y:S01]  /*4b90*/  LEA.HI.X.SX32 R106, R106, R177, 0x1, P1 ;  /* 0x000000b16a6a7211 */ /* 0x000fe200008f0eff */
[----:B------:R-:W-:Y:S01]  /*4ba0*/  @P0 IMAD.MOV.U32 R108, RZ, RZ, R105 ;  /* 0x000000ffff6c0224 */ /* 0x000fe200078e0069 */
[----:B------:R-:W-:-:S03]  /*4bb0*/  PRMT R144, RZ, 0x7610, R144 ;  /* 0x00007610ff907816 */ /* 0x000fc60000000090 */
[----:B------:R-:W-:Y:S01]  /*4bc0*/  @P0 IMAD.MOV.U32 R109, RZ, RZ, R106 ;  /* 0x000000ffff6d0224 */ /* 0x000fe200078e006a */
[----:B------:R-:W-:-:S04]  /*4bd0*/  LEA.HI R107, R227, 0x1e, RZ, 0x1a ;  /* 0x0000001ee36b7811 */ /* 0x000fc800078fd0ff */
[----:B------:R0:W5:Y:S01]  /*4be0*/  @P0 LDG.E.U8 R144, desc[UR20][R108.64] ;  /* 0x000000146c900981 */ /* 0x000162000c1e1100 */
[----:B------:R-:W-:-:S04]  /*4bf0*/  PLOP3.LUT P0, PT, PT, PT, UP1, 0x80, 0x8 ;  /* 0x000000000008781c */ /* 0x000fc80003f0f018 */
[C---:B------:R-:W-:Y:S01]  /*4c00*/  ISETP.LT.AND P0, PT, R107.reuse, UR22, P0 ;  /* 0x000000166b007c0c */ /* 0x040fe20008701270 */
[----:B0-----:R-:W-:-:S05]  /*4c10*/  IMAD R108, R107, UR12, RZ ;  /* 0x0000000c6b6c7c24 */ /* 0x001fca000f8e02ff */
[----:B------:R-:W-:-:S04]  /*4c20*/  IADD3 R107, P1, PT, R108, R179, RZ ;  /* 0x000000b36c6b7210 */ /* 0x000fc80007f3e0ff */
[----:B------:R-:W-:-:S03]  /*4c30*/  LEA.HI.X.SX32 R108, R108, R177, 0x1, P1 ;  /* 0x000000b16c6c7211 */ /* 0x000fc600008f0eff */
[----:B------:R-:W-:Y:S01]  /*4c40*/  @P0 IMAD.MOV.U32 R110, RZ, RZ, R107 ;  /* 0x000000ffff6e0224 */ /* 0x000fe200078e006b */
[----:B------:R-:W-:Y:S01]  /*4c50*/  PRMT R150, RZ, 0x7610, R150 ;  /* 0x00007610ff967816 */ /* 0x000fe20000000096 */
        /* <DEDUP_REMOVED lines=41> */
[----:B------:R-:W-:Y:S01]  /*4ef0*/  LEA.HI R117, R227, 0x6e, RZ, 0x1a ;  /* 0x0000006ee3757811 */ /* 0x000fe200078fd0ff */
[----:B------:R-:W-:-:S04]  /*4f00*/  @!UP2 UIADD3 UR4, UPT, UPT, -UR7, 0x100000, URZ ;  /* 0x001000000704a890 */ /* 0x000fc8000fffe1ff */
[----:B------:R-:W-:Y:S02]  /*4f10*/  @!UP2 USHF.L.U32 UR5, UR4, 0xb, URZ ;  /* 0x0000000b0405a899 */ /* 0x000fe400080006ff */
[----:B------:R-:W-:Y:S01]  /*4f20*/  @!UP2 USHF.L.U32 UR4, UR4, 0x1, URZ ;  /* 0x000000010404a899 */ /* 0x000fe200080006ff */
[----:B------:R0:W5:Y:S01]  /*4f30*/  @P0 LDG.E.U8 R121, desc[UR20][R118.64] ;  /* 0x0000001476790981 */ /* 0x000162000c1e1100 */
[----:B------:R-:W-:Y:S01]  /*4f40*/  PLOP3.LUT P0, PT, PT, PT, UP1, 0x80, 0x8 ;  /* 0x000000000008781c */ /* 0x000fe20003f0f018 */
[----:B------:R-:W-:-:S03]  /*4f50*/  VOTEU.ALL UP3, P2 ;  /* 0x0000000000ff7886 */ /* 0x000fc60001060000 */
[C---:B------:R-:W-:Y:S01]  /*4f60*/  ISETP.LT.AND P0, PT, R117.reuse, UR22, P0 ;  /* 0x0000001675007c0c */ /* 0x040fe20008701270 */
[----:B0-----:R-:W-:-:S05]  /*4f70*/  IMAD R118, R117, UR12, RZ ;  /* 0x0000000c75767c24 */ /* 0x001fca000f8e02ff */
[----:B------:R0:W1:Y:S01]  /*4f80*/  @!UP3 SYNCS.EXCH.64 URZ, [UR9+0x6008], UR4 ;  /* 0x0060080409ffb5b2 */ /* 0x0000620008000100 */
[C---:B------:R-:W-:Y:S01]  /*4f90*/  IADD3 R117, P1, PT, R118.reuse, R179, RZ ;  /* 0x000000b376757210 */ /* 0x040fe20007f3e0ff */
[----:B--2---:R-:W-:Y:S03]  /*4fa0*/  STS.U8 [R236+UR9], R181 ;  /* 0x000000b5ec007988 */ /* 0x004fe60008000009 */
[----:B------:R-:W-:Y:S01]  /*4fb0*/  LEA.HI.X.SX32 R118, R118, R177, 0x1, P1 ;  /* 0x000000b176767211 */ /* 0x000fe200008f0eff */
[----:B---3--:R-:W-:Y:S01]  /*4fc0*/  STS.U8 [R236+UR9+0x200], R190 ;  /* 0x000200beec007988 */ /* 0x008fe20008000009 */
[----:B------:R-:W-:Y:S02]  /*4fd0*/  PRMT R120, RZ, 0x7610, R120 ;  /* 0x00007610ff787816 */ /* 0x000fe40000000078 */
[----:B------:R-:W-:Y:S01]  /*4fe0*/  LEA.HI R125, R227, 0x7e, RZ, 0x1a ;  /* 0x0000007ee37d7811 */ /* 0x000fe200078fd0ff */
[----:B----4-:R-:W-:Y:S01]  /*4ff0*/  STS.U8 [R236+UR9+0x400], R189 ;  /* 0x000400bdec007988 */ /* 0x010fe20008000009 */
[----:B------:R-:W-:Y:S01]  /*5000*/  @P0 IMAD.MOV.U32 R122, RZ, RZ, R117 ;  /* 0x000000ffff7a0224 */ /* 0x000fe200078e0075 */
[----:B------:R-:W-:Y:S01]  /*5010*/  LOP3.LUT R124, R236, 0x10, RZ, 0x3c, !PT ;  /* 0x00000010ec7c7812 */ /* 0x000fe200078e3cff */
[----:B0-----:R-:W0:Y:S01]  /*5020*/  LDCU UR4, c[0x0][0x3b0] ;  /* 0x00007600ff0477ac */ /* 0x001e220008000800 */
[----:B-----5:R-:W-:Y:S01]  /*5030*/  STS.U8 [R236+UR9+0x600], R186 ;  /* 0x000600baec007988 */ /* 0x020fe20008000009 */
[----:B------:R-:W-:-:S03]  /*5040*/  @P0 IMAD.MOV.U32 R123, RZ, RZ, R118 ;  /* 0x000000ffff7b0224 */ /* 0x000fc600078e0076 */
[----:B------:R-:W-:Y:S04]  /*5050*/  STS.U8 [R236+UR9+0x800], R185 ;  /* 0x000800b9ec007988 */ /* 0x000fe80008000009 */
[----:B------:R-:W-:Y:S04]  /*5060*/  STS.U8 [R236+UR9+0xa00], R199 ;  /* 0x000a00c7ec007988 */ /* 0x000fe80008000009 */
[----:B------:R-:W-:Y:S04]  /*5070*/  STS.U8 [R236+UR9+0xc00], R197 ;  /* 0x000c00c5ec007988 */ /* 0x000fe80008000009 */
[----:B------:R-:W-:Y:S04]  /*5080*/  STS.U8 [R236+UR9+0xe00], R196 ;  /* 0x000e00c4ec007988 */ /* 0x000fe80008000009 */
[----:B------:R-:W-:Y:S04]  /*5090*/  STS.U8 [R236+UR9+0x1000], R195 ;  /* 0x001000c3ec007988 */ /* 0x000fe80008000009 */
[----:B------:R-:W-:Y:S04]  /*50a0*/  STS.U8 [R236+UR9+0x1200], R223 ;  /* 0x001200dfec007988 */ /* 0x000fe80008000009 */
[----:B------:R-:W-:Y:S04]  /*50b0*/  STS.U8 [R236+UR9+0x1400], R222 ;  /* 0x001400deec007988 */ /* 0x000fe80008000009 */
[----:B------:R2:W3:Y:S01]  /*50c0*/  @P0 LDG.E.U8 R120, desc[UR20][R122.64] ;  /* 0x000000147a780981 */ /* 0x0004e2000c1e1100 */
[----:B------:R-:W-:-:S03]  /*50d0*/  PLOP3.LUT P0, PT, PT, PT, UP1, 0x80, 0x8 ;  /* 0x000000000008781c */ /* 0x000fc60003f0f018 */
[----:B------:R-:W-:Y:S01]  /*50e0*/  STS.U8 [R236+UR9+0x1600], R221 ;  /* 0x001600ddec007988 */ /* 0x000fe20008000009 */
[----:B------:R-:W-:-:S03]  /*50f0*/  IMAD R119, R125, UR12, RZ ;  /* 0x0000000c7d777c24 */ /* 0x000fc6000f8e02ff */
[----:B------:R-:W-:Y:S01]  /*5100*/  STS.U8 [R236+UR9+0x1800], R205 ;  /* 0x001800cdec007988 */ /* 0x000fe20008000009 */
[----:B------:R-:W-:-:S03]  /*5110*/  ISETP.LT.AND P0, PT, R125, UR22, P0 ;  /* 0x000000167d007c0c */ /* 0x000fc60008701270 */
[----:B------:R-:W-:Y:S04]  /*5120*/  STS.U8 [R236+UR9+0x1a00], R226 ;  /* 0x001a00e2ec007988 */ /* 0x000fe80008000009 */
[----:B------:R-:W-:Y:S04]  /*5130*/  STS.U8 [R236+UR9+0x1c00], R225 ;  /* 0x001c00e1ec007988 */ /* 0x000fe80008000009 */
[----:B------:R-:W-:Y:S01]  /*5140*/  STS.U8 [R236+UR9+0x1e00], R209 ;  /* 0x001e00d1ec007988 */ /* 0x000fe20008000009 */
[----:B------:R-:W-:-:S03]  /*5150*/  IADD3 R179, P1, PT, R119, R179, RZ ;  /* 0x000000b377b37210 */ /* 0x000fc60007f3e0ff */
[----:B------:R-:W-:Y:S04]  /*5160*/  STS.U8 [R124+UR9+0x80], R224 ;  /* 0x000080e07c007988 */ /* 0x000fe80008000009 */
[----:B------:R-:W-:Y:S04]  /*5170*/  STS.U8 [R124+UR9+0x280], R206 ;  /* 0x000280ce7c007988 */ /* 0x000fe80008000009 */
[----:B------:R-:W-:Y:S04]  /*5180*/  STS.U8 [R124+UR9+0x480], R219 ;  /* 0x000480db7c007988 */ /* 0x000fe80008000009 */
[----:B------:R-:W-:Y:S01]  /*5190*/  STS.U8 [R124+UR9+0x680], R213 ;  /* 0x000680d57c007988 */ /* 0x000fe20008000009 */
[----:B------:R-:W-:-:S03]  /*51a0*/  LEA.HI.X.SX32 R177, R119, R177, 0x1, P1 ;  /* 0x000000b177b17211 */ /* 0x000fc600008f0eff */
[----:B------:R-:W-:Y:S04]  /*51b0*/  STS.U8 [R124+UR9+0x880], R207 ;  /* 0x000880cf7c007988 */ /* 0x000fe80008000009 */
[----:B------:R-:W-:Y:S04]  /*51c0*/  STS.U8 [R124+UR9+0xa80], R198 ;  /* 0x000a80c67c007988 */ /* 0x000fe80008000009 */
[----:B------:R-:W-:Y:S04]  /*51d0*/  STS.U8 [R124+UR9+0xc80], R208 ;  /* 0x000c80d07c007988 */ /* 0x000fe80008000009 */
[----:B------:R-:W-:Y:S01]  /*51e0*/  STS.U8 [R124+UR9+0xe80], R201 ;  /* 0x000e80c97c007988 */ /* 0x000fe20008000009 */
[----:B--2---:R-:W-:-:S03]  /*51f0*/  PRMT R122, RZ, 0x7610, R122 ;  /* 0x00007610ff7a7816 */ /* 0x004fc6000000007a */
[----:B------:R-:W-:Y:S01]  /*5200*/  STS.U8 [R124+UR9+0x1080], R200 ;  /* 0x001080c87c007988 */ /* 0x000fe20008000009 */
[----:B------:R-:W-:-:S03]  /*5210*/  @P0 IMAD.MOV.U32 R125, RZ, RZ, R177 ;  /* 0x000000ffff7d0224 */ /* 0x000fc600078e00b1 */
[----:B------:R-:W-:Y:S04]  /*5220*/  STS.U8 [R124+UR9+0x1280], R192 ;  /* 0x001280c07c007988 */ /* 0x000fe80008000009 */
[----:B------:R-:W-:Y:S04]  /*5230*/  STS.U8 [R124+UR9+0x1480], R203 ;  /* 0x001480cb7c007988 */ /* 0x000fe80008000009 */
[----:B------:R2:W-:Y:S02]  /*5240*/  STS.U8 [R124+UR9+0x1680], R202 ;  /* 0x001680ca7c007988 */ /* 0x0005e40008000009 */
[----:B--2---:R-:W-:-:S05]  /*5250*/  @P0 IMAD.MOV.U32 R124, RZ, RZ, R179 ;  /* 0x000000ffff7c0224 */ /* 0x004fca00078e00b3 */
[----:B------:R2:W4:Y:S01]  /*5260*/  @P0 LDG.E.U8 R122, desc[UR20][R124.64] ;  /* 0x000000147c7a0981 */ /* 0x000522000c1e1100 */
[C---:B------:R-:W-:Y:S01]  /*5270*/  LOP3.LUT R202, R236.reuse, 0x10, RZ, 0x3c, !PT ;  /* 0x00000010ecca7812 */ /* 0x040fe200078e3cff */
[C---:B------:R-:W-:Y:S01]  /*5280*/  IMAD R119, R236.reuse, UR13, RZ ;  /* 0x0000000dec777c24 */ /* 0x040fe2000f8e02ff */
[----:B------:R-:W-:-:S03]  /*5290*/  LOP3.LUT R238, R236, 0x20, RZ, 0x3c, !PT ;  /* 0x00000020ecee7812 */ /* 0x000fc600078e3cff */
[----:B------:R-:W-:Y:S01]  /*52a0*/  STS.U8 [R202+UR9+0x1880], R204 ;  /* 0x001880ccca007988 */ /* 0x000fe20008000009 */
[----:B0-----:R-:W-:-:S03]  /*52b0*/  IMAD R181, R217, UR4, RZ ;  /* 0x00000004d9b57c24 */ /* 0x001fc6000f8e02ff */
[----:B------:R-:W-:Y:S01]  /*52c0*/  STS.U8 [R202+UR9+0x1a80], R194 ;  /* 0x001a80c2ca007988 */ /* 0x000fe20008000009 */
[----:B------:R-:W-:-:S03]  /*52d0*/  IADD3 R123, P0, PT, R119, UR18, RZ ;  /* 0x00000012777b7c10 */ /* 0x000fc6000ff1e0ff */
[----:B------:R0:W-:Y:S04]  /*52e0*/  STS.U8 [R202+UR9+0x1c80], R193 ;  /* 0x001c80c1ca007988 */ /* 0x0001e80008000009 */
[----:B------:R-:W-:Y:S04]  /*52f0*/  STS.U8 [R202+UR9+0x1e80], R188 ;  /* 0x001e80bcca007988 */ /* 0x000fe80008000009 */
[----:B------:R-:W-:Y:S01]  /*5300*/  STS.U8 [R238+UR9+0x100], R191 ;  /* 0x000100bfee007988 */ /* 0x000fe20008000009 */
[----:B------:R-:W-:-:S03]  /*5310*/  LEA.HI.X.SX32 R119, R119, UR19, 0x1, P0 ;  /* 0x0000001377777c11 */ /* 0x000fc600080f0eff */
[----:B------:R-:W-:Y:S01]  /*5320*/  STS.U8 [R238+UR9+0x300], R187 ;  /* 0x000300bbee007988 */ /* 0x000fe20008000009 */
[----:B------:R-:W-:-:S03]  /*5330*/  IMAD R189, R211, UR4, RZ ;  /* 0x00000004d3bd7c24 */ /* 0x000fc6000f8e02ff */
[----:B------:R-:W-:Y:S01]  /*5340*/  STS.U8 [R238+UR9+0x500], R184 ;  /* 0x000500b8ee007988 */ /* 0x000fe20008000009 */
[----:B0-----:R-:W-:Y:S02]  /*5350*/  IMAD R193, R167, UR4, RZ ;  /* 0x00000004a7c17c24 */ /* 0x001fe4000f8e02ff */
[----:B------:R-:W-:Y:S01]  /*5360*/  IMAD R197, R163, UR4, RZ ;  /* 0x00000004a3c57c24 */ /* 0x000fe2000f8e02ff */
[----:B------:R0:W-:Y:S01]  /*5370*/  STS.U8 [R238+UR9+0x700], R183 ;  /* 0x000700b7ee007988 */ /* 0x0001e20008000009 */
[----:B------:R-:W-:Y:S01]  /*5380*/  IMAD R206, R157, UR4, RZ ;  /* 0x000000049dce7c24 */ /* 0x000fe2000f8e02ff */
[-C--:B------:R-:W-:Y:S01]  /*5390*/  IADD3 R195, P4, PT, R193, R123.reuse, RZ ;  /* 0x0000007bc1c37210 */ /* 0x080fe20007f9e0ff */
[----:B------:R-:W-:Y:S01]  /*53a0*/  IMAD R208, R154, UR4, RZ ;  /* 0x000000049ad07c24 */ /* 0x000fe2000f8e02ff */
[-C--:B------:R-:W-:Y:S01]  /*53b0*/  IADD3 R199, P3, PT, R197, R123.reuse, RZ ;  /* 0x0000007bc5c77210 */ /* 0x080fe20007f7e0ff */
[----:B------:R-:W-:Y:S01]  /*53c0*/  IMAD R210, R210, UR4, RZ ;  /* 0x00000004d2d27c24 */ /* 0x000fe2000f8e02ff */
[----:B0-----:R-:W-:-:S04]  /*53d0*/  IADD3 R183, P1, PT, R181, R123, RZ ;  /* 0x0000007bb5b77210 */ /* 0x001fc80007f3e0ff */
[----:B------:R-:W-:Y:S02]  /*53e0*/  LEA.HI.X.SX32 R181, R181, R119, 0x1, P1 ;  /* 0x00000077b5b57211 */ /* 0x000fe400008f0eff */
[----:B------:R-:W-:Y:S01]  /*53f0*/  IADD3 R191, P1, PT, R189, R123, RZ ;  /* 0x0000007bbdbf7210 */ /* 0x000fe20007f3e0ff */
[----:B------:R-:W-:Y:S01]  /*5400*/  IMAD R216, R216, UR4, RZ ;  /* 0x00000004d8d87c24 */ /* 0x000fe2000f8e02ff */
[-C--:B------:R-:W-:Y:S01]  /*5410*/  LEA.HI.X.SX32 R193, R193, R119.reuse, 0x1, P4 ;  /* 0x00000077c1c17211 */ /* 0x080fe200020f0eff */
[----:B------:R-:W-:Y:S01]  /*5420*/  IMAD R218, R218, UR4, RZ ;  /* 0x00000004dada7c24 */ /* 0x000fe2000f8e02ff */
[-C--:B------:R-:W-:Y:S01]  /*5430*/  LEA.HI.X.SX32 R189, R189, R119.reuse, 0x1, P1 ;  /* 0x00000077bdbd7211 */ /* 0x080fe200008f0eff */
[----:B------:R-:W-:Y:S01]  /*5440*/  IMAD R220, R220, UR4, RZ ;  /* 0x00000004dcdc7c24 */ /* 0x000fe2000f8e02ff */
[----:B------:R-:W-:Y:S02]  /*5450*/  LEA.HI.X.SX32 R197, R197, R119, 0x1, P3 ;  /* 0x00000077c5c57211 */ /* 0x000fe400018f0eff */
[----:B------:R-:W-:-:S02]  /*5460*/  IADD3 R207, P1, PT, R206, R123, RZ ;  /* 0x0000007bcecf7210 */ /* 0x000fc40007f3e0ff */
[-C--:B------:R-:W-:Y:S02]  /*5470*/  IADD3 R209, P4, PT, R208, R123.reuse, RZ ;  /* 0x0000007bd0d17210 */ /* 0x080fe40007f9e0ff */
        /* <DEDUP_REMOVED lines=10> */
[----:B------:R-:W-:Y:S01]  /*5520*/  STS.U8 [R238+UR9+0x900], R182 ;  /* 0x000900b6ee007988 */ /* 0x000fe20008000009 */
[-C--:B------:R-:W-:Y:S01]  /*5530*/  LEA.HI.X.SX32 R216, R216, R119.reuse, 0x1, P1 ;  /* 0x00000077d8d87211 */ /* 0x080fe200008f0eff */
[----:B------:R-:W-:Y:S01]  /*5540*/  IMAD R185, R215, UR4, RZ ;  /* 0x00000004d7b97c24 */ /* 0x000fe2000f8e02ff */
[-C--:B------:R-:W-:Y:S01]  /*5550*/  LEA.HI.X.SX32 R218, R218, R119.reuse, 0x1, P4 ;  /* 0x00000077dada7211 */ /* 0x080fe200020f0eff */
[----:B------:R-:W-:Y:S01]  /*5560*/  STS.U8 [R238+UR9+0xb00], R180 ;  /* 0x000b00b4ee007988 */ /* 0x000fe20008000009 */
[----:B------:R-:W-:Y:S01]  /*5570*/  LEA.HI.X.SX32 R220, R220, R119, 0x1, P3 ;  /* 0x00000077dcdc7211 */ /* 0x000fe200018f0eff */
[----:B------:R-:W-:Y:S01]  /*5580*/  IMAD R139, R139, UR4, RZ ;  /* 0x000000048b8b7c24 */ /* 0x000fe2000f8e02ff */
[-C--:B------:R-:W-:Y:S01]  /*5590*/  IADD3 R223, P1, PT, R136, R123.reuse, RZ ;  /* 0x0000007b88df7210 */ /* 0x080fe20007f3e0ff */
[----:B------:R-:W-:Y:S01]  /*55a0*/  IMAD R140, R140, UR4, RZ ;  /* 0x000000048c8c7c24 */ /* 0x000fe2000f8e02ff */
[-C--:B------:R-:W-:Y:S01]  /*55b0*/  IADD3 R225, P3, PT, R137, R123.reuse, RZ ;  /* 0x0000007b89e17210 */ /* 0x080fe20007f7e0ff */
[----:B------:R-:W-:Y:S01]  /*55c0*/  IMAD R141, R141, UR4, RZ ;  /* 0x000000048d8d7c24 */ /* 0x000fe2000f8e02ff */
[----:B------:R-:W-:Y:S01]  /*55d0*/  IADD3 R227, P4, PT, R138, R123, RZ ;  /* 0x0000007b8ae37210 */ /* 0x000fe20007f9e0ff */
[----:B------:R-:W-:Y:S01]  /*55e0*/  STS.U8 [R238+UR9+0xd00], R178 ;  /* 0x000d00b2ee007988 */ /* 0x000fe20008000009 */
[----:B------:R-:W-:-:S03]  /*55f0*/  LEA.HI.X.SX32 R222, R136, R119, 0x1, P1 ;  /* 0x0000007788de7211 */ /* 0x000fc600008f0eff */
[----:B------:R-:W-:Y:S01]  /*5600*/  STS.U8 [R238+UR9+0xf00], R176 ;  /* 0x000f00b0ee007988 */ /* 0x000fe20008000009 */
[-C--:B------:R-:W-:Y:S01]  /*5610*/  LEA.HI.X.SX32 R224, R137, R119.reuse, 0x1, P3 ;  /* 0x0000007789e07211 */ /* 0x080fe200018f0eff */
[----:B------:R-:W-:Y:S01]  /*5620*/  IMAD R201, R162, UR4, RZ ;  /* 0x00000004a2c97c24 */ /* 0x000fe2000f8e02ff */
[----:B------:R-:W-:Y:S01]  /*5630*/  LEA.HI.X.SX32 R226, R138, R119, 0x1, P4 ;  /* 0x000000778ae27211 */ /* 0x000fe200020f0eff */
[----:B------:R-:W-:Y:S01]  /*5640*/  STS.U8 [R238+UR9+0x1100], R174 ;  /* 0x001100aeee007988 */ /* 0x000fe20008000009 */
[----:B------:R-:W-:Y:S01]  /*5650*/  IMAD R204, R161, UR4, RZ ;  /* 0x00000004a1cc7c24 */ /* 0x000fe2000f8e02ff */
[-C--:B------:R-:W-:Y:S01]  /*5660*/  IADD3 R187, P5, PT, R185, R123.reuse, RZ ;  /* 0x0000007bb9bb7210 */ /* 0x080fe20007fbe0ff */
[----:B------:R-:W-:Y:S01]  /*5670*/  IMAD R142, R142, UR4, RZ ;  /* 0x000000048e8e7c24 */ /* 0x000fe2000f8e02ff */
[----:B------:R-:W-:Y:S01]  /*5680*/  STS.U8 [R238+UR9+0x1300], R172 ;  /* 0x001300acee007988 */ /* 0x000fe20008000009 */
[----:B------:R-:W-:Y:S01]  /*5690*/  IMAD R143, R143, UR4, RZ ;  /* 0x000000048f8f7c24 */ /* 0x000fe2000f8e02ff */
[-C--:B------:R-:W-:Y:S01]  /*56a0*/  IADD3 R229, P1, PT, R139, R123.reuse, RZ ;  /* 0x0000007b8be57210 */ /* 0x080fe20007f3e0ff */
[----:B------:R-:W-:Y:S01]  /*56b0*/  IMAD R145, R145, UR4, RZ ;  /* 0x0000000491917c24 */ /* 0x000fe2000f8e02ff */
[----:B------:R-:W-:Y:S01]  /*56c0*/  STS.U8 [R238+UR9+0x1500], R170 ;  /* 0x001500aaee007988 */ /* 0x000fe20008000009 */
[----:B------:R-:W-:-:S02]  /*56d0*/  IADD3 R231, P3, PT, R140, R123, RZ ;  /* 0x0000007b8ce77210 */ /* 0x000fc40007f7e0ff */
[----:B------:R-:W-:Y:S01]  /*56e0*/  IADD3 R233, P4, PT, R141, R123, RZ ;  /* 0x0000007b8de97210 */ /* 0x000fe20007f9e0ff */
[----:B------:R-:W-:Y:S01]  /*56f0*/  STS.U8 [R238+UR9+0x1700], R168 ;  /* 0x001700a8ee007988 */ /* 0x000fe20008000009 */
[----:B------:R-:W-:-:S03]  /*5700*/  LOP3.LUT R200, R236, 0x30, RZ, 0x3c, !PT ;  /* 0x00000030ecc87812 */ /* 0x000fc600078e3cff */
[----:B------:R-:W-:Y:S01]  /*5710*/  STS.U8 [R238+UR9+0x1900], R164 ;  /* 0x001900a4ee007988 */ /* 0x000fe20008000009 */
[----:B------:R-:W-:Y:S01]  /*5720*/  PLOP3.LUT P0, PT, PT, PT, UP1, 0x80, 0x8 ;  /* 0x000000000008781c */ /* 0x000fe20003f0f018 */
[----:B------:R-:W-:Y:S01]  /*5730*/  IMAD R212, R212, UR4, RZ ;  /* 0x00000004d4d47c24 */ /* 0x000fe2000f8e02ff */
[-C--:B------:R-:W-:Y:S01]  /*5740*/  LEA.HI.X.SX32 R185, R185, R119.reuse, 0x1, P5 ;  /* 0x00000077b9b97211 */ /* 0x080fe200028f0eff */
        /* <DEDUP_REMOVED lines=8> */
[----:B------:R-:W-:Y:S01]  /*57d0*/  STS.U8 [R238+UR9+0x1f00], R126 ;  /* 0x001f007eee007988 */ /* 0x000fe20008000009 */
[----:B------:R-:W-:Y:S01]  /*57e0*/  IMAD R147, R147, UR4, RZ ;  /* 0x0000000493937c24 */ /* 0x000fe2000f8e02ff */
[-C--:B------:R-:W-:Y:S01]  /*57f0*/  IADD3 R205, P5, PT, R204, R123.reuse, RZ ;  /* 0x0000007bcccd7210 */ /* 0x080fe20007fbe0ff */
[----:B------:R-:W-:Y:S01]  /*5800*/  IMAD R148, R148, UR4, RZ ;  /* 0x0000000494947c24 */ /* 0x000fe2000f8e02ff */
[-C--:B------:R-:W-:Y:S01]  /*5810*/  IADD3 R235, P1, PT, R142, R123.reuse, RZ ;  /* 0x0000007b8eeb7210 */ /* 0x080fe20007f3e0ff */
[----:B------:R-:W-:Y:S01]  /*5820*/  STS.U8 [R200+UR9+0x180], R127 ;  /* 0x0001807fc8007988 */ /* 0x000fe20008000009 */
[----:B------:R-:W-:-:S02]  /*5830*/  IADD3 R239, P3, PT, R143, R123, RZ ;  /* 0x0000007b8fef7210 */ /* 0x000fc40007f7e0ff */
[----:B------:R-:W-:Y:S01]  /*5840*/  IADD3 R241, P4, PT, R145, R123, RZ ;  /* 0x0000007b91f17210 */ /* 0x000fe20007f9e0ff */
[----:B------:R-:W-:Y:S01]  /*5850*/  STS.U8 [R200+UR9+0x580], R128 ;  /* 0x00058080c8007988 */ /* 0x000fe20008000009 */
[----:B------:R-:W-:Y:S01]  /*5860*/  ISETP.LT.AND P0, PT, R236, UR22, P0 ;  /* 0x00000016ec007c0c */ /* 0x000fe20008701270 */
[----:B------:R-:W-:Y:S01]  /*5870*/  IMAD R149, R149, UR4, RZ ;  /* 0x0000000495957c24 */ /* 0x000fe2000f8e02ff */
[-C--:B------:R-:W-:Y:S01]  /*5880*/  LEA.HI.X.SX32 R201, R201, R119.reuse, 0x1, P6 ;  /* 0x00000077c9c97211 */ /* 0x080fe200030f0eff */
[----:B------:R-:W-:Y:S01]  /*5890*/  STS.U8 [R200+UR9+0x980], R129 ;  /* 0x00098081c8007988 */ /* 0x000fe20008000009 */
[-C--:B------:R-:W-:Y:S01]  /*58a0*/  LEA.HI.X.SX32 R204, R204, R119.reuse, 0x1, P5 ;  /* 0x00000077cccc7211 */ /* 0x080fe200028f0eff */
[----:B------:R-:W-:Y:S01]  /*58b0*/  IMAD R250, R250, UR4, RZ ;  /* 0x00000004fafa7c24 */ /* 0x000fe2000f8e02ff */
[-C--:B------:R-:W-:Y:S01]  /*58c0*/  LEA.HI.X.SX32 R234, R142, R119.reuse, 0x1, P1 ;  /* 0x000000778eea7211 */ /* 0x080fe200008f0eff */
[----:B------:R-:W-:Y:S01]  /*58d0*/  STS.U8 [R200+UR9+0xd80], R132 ;  /* 0x000d8084c8007988 */ /* 0x000fe20008000009 */
[-C--:B------:R-:W-:Y:S01]  /*58e0*/  LEA.HI.X.SX32 R237, R143, R119.reuse, 0x1, P3 ;  /* 0x000000778fed7211 */ /* 0x080fe200018f0eff */
[----:B------:R-:W-:Y:S01]  /*58f0*/  IMAD R252, R252, UR4, RZ ;  /* 0x00000004fcfc7c24 */ /* 0x000fe2000f8e02ff */
[----:B------:R-:W-:Y:S01]  /*5900*/  LEA.HI.X.SX32 R240, R145, R119, 0x1, P4 ;  /* 0x0000007791f07211 */ /* 0x000fe200020f0eff */
[----:B------:R-:W-:Y:S01]  /*5910*/  STS.U8 [R200+UR9+0x1180], R133 ;  /* 0x00118085c8007988 */ /* 0x000fe20008000009 */
[----:B--2---:R-:W-:Y:S01]  /*5920*/  IMAD R124, R166, UR4, RZ ;  /* 0x00000004a67c7c24 */ /* 0x004fe2000f8e02ff */
[-C--:B------:R-:W-:Y:S01]  /*5930*/  IADD3 R213, P6, PT, R212, R123.reuse, RZ ;  /* 0x0000007bd4d57210 */ /* 0x080fe20007fde0ff */
[----:B------:R-:W-:Y:S01]  /*5940*/  IMAD R125, R159, UR4, RZ ;  /* 0x000000049f7d7c24 */ /* 0x000fe2000f8e02ff */
[-C--:B------:R-:W-:Y:S01]  /*5950*/  IADD3 R215, P5, PT, R214, R123.reuse, RZ ;  /* 0x0000007bd6d77210 */ /* 0x080fe20007fbe0ff */
[----:B------:R-:W-:Y:S01]  /*5960*/  STS.U8 [R200+UR9+0x1580], R134 ;  /* 0x00158086c8007988 */ /* 0x000fe20008000009 */
[----:B------:R-:W-:-:S02]  /*5970*/  IADD3 R243, P1, PT, R146, R123, RZ ;  /* 0x0000007b92f37210 */ /* 0x000fc40007f3e0ff */
[CC--:B------:R-:W-:Y:S02]  /*5980*/  IADD3 R245, P3, PT, R147.reuse, R123.reuse, RZ ;  /* 0x0000007b93f57210 */ /* 0x0c0fe40007f7e0ff */
[----:B------:R-:W-:Y:S01]  /*5990*/  IADD3 R247, P4, PT, R148, R123, RZ ;  /* 0x0000007b94f77210 */ /* 0x000fe20007f9e0ff */
[----:B------:R-:W-:Y:S01]  /*59a0*/  STS.U8 [R200+UR9+0x1980], R135 ;  /* 0x00198087c8007988 */ /* 0x000fe20008000009 */
[-C--:B------:R-:W-:Y:S02]  /*59b0*/  LEA.HI.X.SX32 R212, R212, R119.reuse, 0x1, P6 ;  /* 0x00000077d4d47211 */ /* 0x080fe400030f0eff */
[-C--:B------:R-:W-:Y:S01]  /*59c0*/  LEA.HI.X.SX32 R214, R214, R119.reuse, 0x1, P5 ;  /* 0x00000077d6d67211 */ /* 0x080fe200028f0eff */
[----:B------:R-:W-:Y:S01]  /*59d0*/  STS.U8 [R200+UR9+0x1d80], R160 ;  /* 0x001d80a0c8007988 */ /* 0x000fe20008000009 */
[-C--:B------:R-:W-:Y:S02]  /*59e0*/  LEA.HI.X.SX32 R242, R146, R119.reuse, 0x1, P1 ;  /* 0x0000007792f27211 */ /* 0x080fe400008f0eff */
[-C--:B------:R-:W-:Y:S01]  /*59f0*/  LEA.HI.X.SX32 R244, R147, R119.reuse, 0x1, P3 ;  /* 0x0000007793f47211 */ /* 0x080fe200018f0eff */
[----:B------:R-:W-:Y:S01]  /*5a00*/  STS.U8 [R200+UR9+0x380], R144 ;  /* 0x00038090c8007988 */ /* 0x000fe20008000009 */
[----:B------:R-:W-:-:S02]  /*5a10*/  LEA.HI.X.SX32 R246, R148, R119, 0x1, P4 ;  /* 0x0000007794f67211 */ /* 0x000fc400020f0eff */
[-C--:B------:R-:W-:Y:S01]  /*5a20*/  IADD3 R249, P1, PT, R149, R123.reuse, RZ ;  /* 0x0000007b95f97210 */ /* 0x080fe20007f3e0ff */
[----:B------:R-:W-:Y:S01]  /*5a30*/  STS.U8 [R200+UR9+0x780], R150 ;  /* 0x00078096c8007988 */ /* 0x000fe20008000009 */
[-C--:B------:R-:W-:Y:S02]  /*5a40*/  IADD3 R251, P3, PT, R250, R123.reuse, RZ ;  /* 0x0000007bfafb7210 */ /* 0x080fe40007f7e0ff */
[-C--:B------:R-:W-:Y:S01]  /*5a50*/  IADD3 R198, P4, PT, R252, R123.reuse, RZ ;  /* 0x0000007bfcc67210 */ /* 0x080fe20007f9e0ff */
[----:B------:R-:W-:Y:S01]  /*5a60*/  STS.U8 [R200+UR9+0xb80], R151 ;  /* 0x000b8097c8007988 */ /* 0x000fe20008000009 */
[-C--:B------:R-:W-:Y:S02]  /*5a70*/  IADD3 R192, P5, PT, R124, R123.reuse, RZ ;  /* 0x0000007b7cc07210 */ /* 0x080fe40007fbe0ff */
[----:B------:R-:W-:Y:S01]  /*5a80*/  IADD3 R186, P6, PT, R125, R123, RZ ;  /* 0x0000007b7dba7210 */ /* 0x000fe20007fde0ff */
[----:B------:R-:W-:Y:S01]  /*5a90*/  STS.U8 [R200+UR9+0xf80], R152 ;  /* 0x000f8098c8007988 */ /* 0x000fe20008000009 */
[----:B------:R-:W-:-:S02]  /*5aa0*/  LEA.HI.X.SX32 R248, R149, R119, 0x1, P1 ;  /* 0x0000007795f87211 */ /* 0x000fc400008f0eff */
[-C--:B------:R-:W-:Y:S01]  /*5ab0*/  LEA.HI.X.SX32 R250, R250, R119.reuse, 0x1, P3 ;  /* 0x00000077fafa7211 */ /* 0x080fe200018f0eff */
[----:B------:R-:W-:Y:S01]  /*5ac0*/  STS.U8 [R200+UR9+0x1380], R153 ;  /* 0x00138099c8007988 */ /* 0x000fe20008000009 */
[-C--:B------:R-:W-:Y:S02]  /*5ad0*/  LEA.HI.X.SX32 R252, R252, R119.reuse, 0x1, P4 ;  /* 0x00000077fcfc7211 */ /* 0x080fe400020f0eff */
[-C--:B------:R-:W-:Y:S01]  /*5ae0*/  LEA.HI.X.SX32 R196, R124, R119.reuse, 0x1, P5 ;  /* 0x000000777cc47211 */ /* 0x080fe200028f0eff */
[----:B------:R0:W-:Y:S01]  /*5af0*/  STS.U8 [R200+UR9+0x1780], R121 ;  /* 0x00178079c8007988 */ /* 0x0001e20008000009 */
[----:B------:R-:W-:Y:S02]  /*5b00*/  LEA.HI.X.SX32 R190, R125, R119, 0x1, P6 ;  /* 0x000000777dbe7211 */ /* 0x000fe400030f0eff */
[----:B------:R-:W-:Y:S01]  /*5b10*/  PRMT R119, RZ, 0x7610, R119 ;  /* 0x00007610ff777816 */ /* 0x000fe20000000077 */
[----:B0-----:R-:W-:Y:S02]  /*5b20*/  @P0 IMAD.MOV.U32 R121, RZ, RZ, R181 ;  /* 0x000000ffff790224 */ /* 0x001fe400078e00b5 */
[----:B------:R-:W-:Y:S01]  /*5b30*/  @P0 IMAD.MOV.U32 R123, RZ, RZ, R208 ;  /* 0x000000ffff7b0224 */ /* 0x000fe200078e00d0 */
[----:B---3--:R0:W-:Y:S02]  /*5b40*/  STS.U8 [R200+UR9+0x1b80], R120 ;  /* 0x001b8078c8007988 */ /* 0x0081e40008000009 */
[----:B0-----:R-:W-:-:S05]  /*5b50*/  @P0 IMAD.MOV.U32 R120, RZ, RZ, R183 ;  /* 0x000000ffff780224 */ /* 0x001fca00078e00b7 */
[----:B------:R0:W2:Y:S02]  /*5b60*/  @P0 LDG.E.U8 R119, desc[UR20][R120.64] ;  /* 0x0000001478770981 */ /* 0x0000a4000c1e1100 */
[----:B0-----:R-:W-:Y:S02]  /*5b70*/  PRMT R121, RZ, 0x7610, R121 ;  /* 0x00007610ff797816 */ /* 0x001fe40000000079 */
[----:B------:R-:W-:Y:S01]  /*5b80*/  PRMT R120, RZ, 0x7610, R120 ;  /* 0x00007610ff787816 */ /* 0x000fe20000000078 */
[----:B----4-:R0:W-:Y:S02]  /*5b90*/  STS.U8 [R200+UR9+0x1f80], R122 ;  /* 0x001f807ac8007988 */ /* 0x0101e40008000009 */
[----:B0-----:R-:W-:-:S05]  /*5ba0*/  @P0 IMAD.MOV.U32 R122, RZ, RZ, R209 ;  /* 0x000000ffff7a0224 */ /* 0x001fca00078e00d1 */
[----:B------:R0:W3:Y:S02]  /*5bb0*/  @P0 LDG.E.U8 R121, desc[UR20][R122.64] ;  /* 0x000000147a790981 */ /* 0x0000e4000c1e1100 */
[----:B0-----:R-:W-:Y:S02]  /*5bc0*/  @P0 IMAD.MOV.U32 R122, RZ, RZ, R225 ;  /* 0x000000ffff7a0224 */ /* 0x001fe400078e00e1 */
[----:B------:R-:W-:-:S05]  /*5bd0*/  @P0 IMAD.MOV.U32 R123, RZ, RZ, R224 ;  /* 0x000000ffff7b0224 */ /* 0x000fca00078e00e0 */
[----:B------:R0:W4:Y:S02]  /*5be0*/  @P0 LDG.E.U8 R120, desc[UR20][R122.64] ;  /* 0x000000147a780981 */ /* 0x000124000c1e1100 */
[----:B0-----:R-:W-:Y:S02]  /*5bf0*/  @P0 IMAD.MOV.U32 R122, RZ, RZ, R243 ;  /* 0x000000ffff7a0224 */ /* 0x001fe400078e00f3 */
[----:B------:R-:W-:Y:S01]  /*5c00*/  @P0 IMAD.MOV.U32 R123, RZ, RZ, R242 ;  /* 0x000000ffff7b0224 */ /* 0x000fe200078e00f2 */
[----:B--2---:R0:W-:Y:S02]  /*5c10*/  STS.U8 [R236+UR9+0x4000], R119 ;  /* 0x00400077ec007988 */ /* 0x0041e40008000009 */
[----:B0-----:R-:W-:-:S06]  /*5c20*/  PRMT R119, RZ, 0x7610, R119 ;  /* 0x00007610ff777816 */ /* 0x001fcc0000000077 */
[----:B------:R0:W2:Y:S02]  /*5c30*/  @P0 LDG.E.U8 R119, desc[UR20][R122.64] ;  /* 0x000000147a770981 */ /* 0x0000a4000c1e1100 */
[----:B0-----:R-:W-:Y:S02]  /*5c40*/  @P0 IMAD.MOV.U32 R122, RZ, RZ, R187 ;  /* 0x000000ffff7a0224 */ /* 0x001fe400078e00bb */
[----:B------:R-:W-:Y:S01]  /*5c50*/  @P0 IMAD.MOV.U32 R123, RZ, RZ, R185 ;  /* 0x000000ffff7b0224 */ /* 0x000fe200078e00b9 */
[----:B---3--:R-:W-:Y:S04]  /*5c60*/  STS.U8 [R236+UR9+0x4400], R121 ;  /* 0x00440079ec007988 */ /* 0x008fe80008000009 */
[----:B----4-:R0:W-:Y:S02]  /*5c70*/  STS.U8 [R236+UR9+0x4800], R120 ;  /* 0x00480078ec007988 */ /* 0x0101e40008000009 */
[----:B0-----:R-:W-:-:S06]  /*5c80*/  PRMT R120, RZ, 0x7610, R120 ;  /* 0x00007610ff787816 */ /* 0x001fcc0000000078 */
[----:B------:R0:W3:Y:S02]  /*5c90*/  @P0 LDG.E.U8 R120, desc[UR20][R122.64] ;  /* 0x000000147a780981 */ /* 0x0000e4000c1e1100 */
[----:B0-----:R-:W-:Y:S02]  /*5ca0*/  @P0 IMAD.MOV.U32 R122, RZ, RZ, R211 ;  /* 0x000000ffff7a0224 */ /* 0x001fe400078e00d3 */
[----:B------:R-:W-:Y:S01]  /*5cb0*/  @P0 IMAD.MOV.U32 R123, RZ, RZ, R210 ;  /* 0x000000ffff7b0224 */ /* 0x000fe200078e00d2 */
[----:B--2---:R0:W-:Y:S02]  /*5cc0*/  STS.U8 [R236+UR9+0x4c00], R119 ;  /* 0x004c0077ec007988 */ /* 0x0041e40008000009 */
[----:B0-----:R-:W-:-:S06]  /*5cd0*/  PRMT R119, RZ, 0x7610, R119 ;  /* 0x00007610ff777816 */ /* 0x001fcc0000000077 */
[----:B------:R0:W2:Y:S02]  /*5ce0*/  @P0 LDG.E.U8 R119, desc[UR20][R122.64] ;  /* 0x000000147a770981 */ /* 0x0000a4000c1e1100 */
[----:B0-----:R-:W-:Y:S02]  /*5cf0*/  @P0 IMAD.MOV.U32 R122, RZ, RZ, R227 ;  /* 0x000000ffff7a0224 */ /* 0x001fe400078e00e3 */
[----:B------:R-:W-:Y:S01]  /*5d00*/  @P0 IMAD.MOV.U32 R123, RZ, RZ, R226 ;  /* 0x000000ffff7b0224 */ /* 0x000fe200078e00e2 */
[----:B---3--:R0:W-:Y:S02]  /*5d10*/  STS.U8 [R202+UR9+0x4080], R120 ;  /* 0x00408078ca007988 */ /* 0x0081e40008000009 */
        /* <DEDUP_REMOVED lines=51> */
[----:B------:R0:W3:Y:S01]  /*6050*/  @P0 LDG.E.U8 R120, desc[UR20][R122.64] ;  /* 0x000000147a780981 */ /* 0x0000e2000c1e1100 */
[----:B------:R-:W-:Y:S01]  /*6060*/  @P0 IMAD.MOV.U32 R121, RZ, RZ, R216 ;  /* 0x000000ffff790224 */ /* 0x000fe200078e00d8 */
[----:B0-----:R-:W-:Y:S02]  /*6070*/  LOP3.LUT R122, R236, 0x40, RZ, 0x3c, !PT ;  /* 0x00000040ec7a7812 */ /* 0x001fe400078e3cff */
[----:B--2---:R0:W-:Y:S02]  /*6080*/  STS.U8 [R200+UR9+0x4d80], R119 ;  /* 0x004d8077c8007988 */ /* 0x0041e40008000009 */
[----:B0-----:R-:W-:Y:S02]  /*6090*/  PRMT R119, RZ, 0x7610, R119 ;  /* 0x00007610ff777816 */ /* 0x001fe40000000077 */
[----:B---3--:R0:W-:Y:S02]  /*60a0*/  STS.U8 [R122+UR9+0x4200], R120 ;  /* 0x004200787a007988 */ /* 0x0081e40008000009 */
[----:B0-----:R-:W-:-:S05]  /*60b0*/  @P0 IMAD.MOV.U32 R120, RZ, RZ, R217 ;  /* 0x000000ffff780224 */ /* 0x001fca00078e00d9 */
[----:B------:R0:W2:Y:S02]  /*60c0*/  @P0 LDG.E.U8 R119, desc[UR20][R120.64] ;  /* 0x0000001478770981 */ /* 0x0000a4000c1e1100 */
[----:B0-----:R-:W-:Y:S02]  /*60d0*/  @P0 IMAD.MOV.U32 R120, RZ, RZ, R233 ;  /* 0x000000ffff780224 */ /* 0x001fe400078e00e9 */
[----:B------:R-:W-:Y:S01]  /*60e0*/  @P0 IMAD.MOV.U32 R121, RZ, RZ, R232 ;  /* 0x000000ffff790224 */ /* 0x000fe200078e00e8 */
[----:B--2---:R0:W-:Y:S02]  /*60f0*/  STS.U8 [R122+UR9+0x4600], R119 ;  /* 0x004600777a007988 */ /* 0x0041e40008000009 */
[----:B0-----:R-:W-:-:S06]  /*6100*/  PRMT R119, RZ, 0x7610, R119 ;  /* 0x00007610ff777816 */ /* 0x001fcc0000000077 */
[----:B------:R0:W2:Y:S02]  /*6110*/  @P0 LDG.E.U8 R119, desc[UR20][R120.64] ;  /* 0x0000001478770981 */ /* 0x0000a4000c1e1100 */
[----:B0-----:R-:W-:Y:S02]  /*6120*/  @P0 IMAD.MOV.U32 R120, RZ, RZ, R251 ;  /* 0x000000ffff780224 */ /* 0x001fe400078e00fb */
[----:B------:R-:W-:Y:S01]  /*6130*/  @P0 IMAD.MOV.U32 R121, RZ, RZ, R250 ;  /* 0x000000ffff790224 */ /* 0x000fe200078e00fa */
[----:B--2---:R0:W-:Y:S02]  /*6140*/  STS.U8 [R122+UR9+0x4a00], R119 ;  /* 0x004a00777a007988 */ /* 0x0041e40008000009 */
[----:B0-----:R-:W-:-:S06]  /*6150*/  PRMT R119, RZ, 0x7610, R119 ;  /* 0x00007610ff777816 */ /* 0x001fcc0000000077 */
[----:B------:R0:W2:Y:S01]  /*6160*/  @P0 LDG.E.U8 R119, desc[UR20][R120.64] ;  /* 0x0000001478770981 */ /* 0x0000a2000c1e1100 */
[----:B------:R-:W-:Y:S01]  /*6170*/  @P0 IMAD.MOV.U32 R123, RZ, RZ, R201 ;  /* 0x000000ffff7b0224 */ /* 0x000fe200078e00c9 */
[----:B0-----:R-:W-:Y:S02]  /*6180*/  PRMT R120, RZ, 0x7610, R120 ;  /* 0x00007610ff787816 */ /* 0x001fe40000000078 */
[----:B--2---:R0:W-:Y:S02]  /*6190*/  STS.U8 [R122+UR9+0x4e00], R119 ;  /* 0x004e00777a007988 */ /* 0x0041e40008000009 */
[----:B0-----:R-:W-:-:S05]  /*61a0*/  @P0 IMAD.MOV.U32 R122, RZ, RZ, R203 ;  /* 0x000000ffff7a0224 */ /* 0x001fca00078e00cb */
[----:B------:R-:W2:Y:S01]  /*61b0*/  @P0 LDG.E.U8 R120, desc[UR20][R122.64] ;  /* 0x000000147a780981 */ /* 0x000ea2000c1e1100 */
[----:B------:R-:W-:Y:S01]  /*61c0*/  LOP3.LUT R124, R236, 0x50, RZ, 0x3c, !PT ;  /* 0x00000050ec7c7812 */ /* 0x000fe200078e3cff */
[----:B------:R-:W-:Y:S01]  /*61d0*/  @P0 IMAD.MOV.U32 R121, RZ, RZ, R218 ;  /* 0x000000ffff790224 */ /* 0x000fe200078e00da */
[----:B------:R-:W-:-:S03]  /*61e0*/  PRMT R119, RZ, 0x7610, R119 ;  /* 0x00007610ff777816 */ /* 0x000fc60000000077 */
[----:B--2---:R0:W-:Y:S02]  /*61f0*/  STS.U8 [R124+UR9+0x4280], R120 ;  /* 0x004280787c007988 */ /* 0x0041e40008000009 */
[----:B0-----:R-:W-:-:S05]  /*6200*/  @P0 IMAD.MOV.U32 R120, RZ, RZ, R219 ;  /* 0x000000ffff780224 */ /* 0x001fca00078e00db */
[----:B------:R0:W2:Y:S02]  /*6210*/  @P0 LDG.E.U8 R119, desc[UR20][R120.64] ;  /* 0x0000001478770981 */ /* 0x0000a4000c1e1100 */
[----:B0-----:R-:W-:Y:S02]  /*6220*/  @P0 IMAD.MOV.U32 R120, RZ, RZ, R235 ;  /* 0x000000ffff780224 */ /* 0x001fe400078e00eb */
[----:B------:R-:W-:Y:S01]  /*6230*/  @P0 IMAD.MOV.U32 R121, RZ, RZ, R234 ;  /* 0x000000ffff790224 */ /* 0x000fe200078e00ea */
[----:B--2---:R0:W-:Y:S02]  /*6240*/  STS.U8 [R124+UR9+0x4680], R119 ;  /* 0x004680777c007988 */ /* 0x0041e40008000009 */
[----:B0-----:R-:W-:-:S06]  /*6250*/  PRMT R119, RZ, 0x7610, R119 ;  /* 0x00007610ff777816 */ /* 0x001fcc0000000077 */
[----:B------:R0:W2:Y:S01]  /*6260*/  @P0 LDG.E.U8 R119, desc[UR20][R120.64] ;  /* 0x0000001478770981 */ /* 0x0000a2000c1e1100 */
[----:B------:R-:W-:Y:S02]  /*6270*/  @P0 IMAD.MOV.U32 R122, RZ, RZ, R205 ;  /* 0x000000ffff7a0224 */ /* 0x000fe400078e00cd */
[----:B------:R-:W-:Y:S02]  /*6280*/  @P0 IMAD.MOV.U32 R123, RZ, RZ, R204 ;  /* 0x000000ffff7b0224 */ /* 0x000fe400078e00cc */
[----:B0-----:R-:W-:Y:S02]  /*6290*/  @P0 IMAD.MOV.U32 R120, RZ, RZ, R198 ;  /* 0x000000ffff780224 */ /* 0x001fe400078e00c6 */
[----:B------:R-:W-:Y:S01]  /*62a0*/  @P0 IMAD.MOV.U32 R121, RZ, RZ, R252 ;  /* 0x000000ffff790224 */ /* 0x000fe200078e00fc */
[----:B--2---:R0:W-:Y:S02]  /*62b0*/  STS.U8 [R124+UR9+0x4a80], R119 ;  /* 0x004a80777c007988 */ /* 0x0041e40008000009 */
[----:B0-----:R-:W-:-:S06]  /*62c0*/  PRMT R119, RZ, 0x7610, R119 ;  /* 0x00007610ff777816 */ /* 0x001fcc0000000077 */
[----:B------:R0:W2:Y:S02]  /*62d0*/  @P0 LDG.E.U8 R119, desc[UR20][R120.64] ;  /* 0x0000001478770981 */ /* 0x0000a4000c1e1100 */
[----:B0-----:R-:W-:-:S06]  /*62e0*/  PRMT R120, RZ, 0x7610, R120 ;  /* 0x00007610ff787816 */ /* 0x001fcc0000000078 */
[----:B------:R-:W3:Y:S01]  /*62f0*/  @P0 LDG.E.U8 R120, desc[UR20][R122.64] ;  /* 0x000000147a780981 */ /* 0x000ee2000c1e1100 */
[----:B------:R-:W-:-:S03]  /*6300*/  @P0 IMAD.MOV.U32 R121, RZ, RZ, R220 ;  /* 0x000000ffff790224 */ /* 0x000fc600078e00dc */
[----:B--2---:R0:W-:Y:S02]  /*6310*/  STS.U8 [R124+UR9+0x4e80], R119 ;  /* 0x004e80777c007988 */ /* 0x0041e40008000009 */
[----:B0-----:R-:W-:Y:S02]  /*6320*/  LOP3.LUT R124, R236, 0x60, RZ, 0x3c, !PT ;  /* 0x00000060ec7c7812 */ /* 0x001fe400078e3cff */
[----:B------:R-:W-:-:S03]  /*6330*/  PRMT R119, RZ, 0x7610, R119 ;  /* 0x00007610ff777816 */ /* 0x000fc60000000077 */
[----:B---3--:R0:W-:Y:S02]  /*6340*/  STS.U8 [R124+UR9+0x4300], R120 ;  /* 0x004300787c007988 */ /* 0x0081e40008000009 */
        /* <DEDUP_REMOVED lines=32> */
[----:B------:R-:W2:Y:S04]  /*6550*/  @P0 LDG.E.U8 R119, desc[UR20][R120.64] ;  /* 0x0000001478770981 */ /* 0x000ea8000c1e1100 */
[----:B------:R0:W-:Y:S04]  /*6560*/  STL [R1], R198 ;  /* 0x000000c601007387 */ /* 0x0001e80000100800 */
[----:B------:R0:W-:Y:S04]  /*6570*/  STL [R1+0x8], R192 ;  /* 0x000008c001007387 */ /* 0x0001e80000100800 */
[----:B------:R0:W-:Y:S04]  /*6580*/  STL [R1+0x10], R186 ;  /* 0x000010ba01007387 */ /* 0x0001e80000100800 */
[----:B------:R0:W-:Y:S04]  /*6590*/  STL [R1+0x4], R196 ;  /* 0x000004c401007387 */ /* 0x0001e80000100800 */
[----:B------:R0:W-:Y:S01]  /*65a0*/  STL [R1+0xc], R190 ;  /* 0x00000cbe01007387 */ /* 0x0001e20000100800 */
[----:B------:R-:W-:-:S04]  /*65b0*/  UISETP.NE.U32.AND UP1, UPT, UR11, URZ, UPT ;  /* 0x000000ff0b00728c */ /* 0x000fc8000bf25070 */
[----:B------:R-:W-:Y:S02]  /*65c0*/  UISETP.LT.OR UP3, UPT, UR24, 0x80, UP1 ;  /* 0x000000801800788c */ /* 0x000fe40008f61670 */
[----:B------:R-:W-:Y:S01]  /*65d0*/  UISETP.GE.AND UP2, UPT, UR24, 0x100, UPT ;  /* 0x000001001800788c */ /* 0x000fe2000bf46270 */
[----:B--2---:R0:W-:Y:S01]  /*65e0*/  STS.U8 [R124+UR9+0x4f80], R119 ;  /* 0x004f80777c007988 */ /* 0x0041e20008000009 */
[----:B-1----:R1:W-:Y:S06]  /*65f0*/  MEMBAR.ALL.CTA ;  /* 0x0000000000007992 */ /* 0x0023ec0000008000 */
[----:B-1----:R-:W1:Y:S02]  /*6600*/  FENCE.VIEW.ASYNC.S ;  /* 0x00000000000073c6 */ /* 0x002e640000000000 */
[----:B-1----:R-:W-:Y:S06]  /*6610*/  BAR.SYNC.DEFER_BLOCKING 0x0 ;  /* 0x0000000000007b1d */ /* 0x002fec0000010000 */
[----:B------:R-:W-:Y:S05]  /*6620*/  BRA.U UP3, `(.L_x_6) ;  /* 0x0000000103847547 */ /* 0x000fea000b800000 */
[----:B------:R-:W-:Y:S02]  /*6630*/  UIADD3 UR4, UPT, UPT, UR9, 0x4000, URZ ;  /* 0x0000400009047890 */ /* 0x000fe4000fffe0ff */
[----:B------:R-:W-:Y:S02]  /*6640*/  USHF.R.U32.HI UR14, URZ, 0x4, UR9 ;  /* 0x00000004ff0e7899 */ /* 0x000fe40008011609 */
[----:B------:R-:W-:Y:S02]  /*6650*/  USHF.R.U32.HI UR4, URZ, 0x4, UR4 ;  /* 0x00000004ff047899 */ /* 0x000fe40008011604 */
[----:B------:R-:W-:Y:S02]  /*6660*/  USGXT.U32 UR14, UR14, 0xe ;  /* 0x0000000e0e0e789a */ /* 0x000fe40008000000 */
[----:B------:R-:W-:Y:S02]  /*6670*/  USGXT.U32 UR16, UR4, 0xe ;  /* 0x0000000e0410789a */ /* 0x000fe40008000000 */
[----:B------:R-:W-:-:S02]  /*6680*/  UIADD3 UR34, UP3, UPT, UR14, 0x80, URZ ;  /* 0x000000800e227890 */ /* 0x000fc4000ff7e0ff */
[----:B------:R-:W-:Y:S01]  /*6690*/  UIADD3 UR32, UP4, UPT, UR16, 0x2, URZ ;  /* 0x0000000210207890 */ /* 0x000fe2000ff9e0ff */
[----:B------:R-:W-:Y:S01]  /*66a0*/  UMOV UR4, URZ ;  /* 0x000000ff00047c82 */ /* 0x000fe20008000000 */
[----:B------:R-:W-:Y:S01]  /*66b0*/  UMOV UR36, 0x0 ;  /* 0x0000000000247882 */ /* 0x000fe20000000000 */
[----:B------:R-:W-:Y:S02]  /*66c0*/  UIADD3.X UR35, UPT, UPT, UR4, -0x7fffbfe0, URZ, UP3, !UPT ;  /* 0x8000402004237890 */ /* 0x000fe40009ffe4ff */
[----:B------:R-:W-:Y:S02]  /*66d0*/  UIADD3.X UR33, UPT, UPT, UR4, 0x40004040, URZ, UP4, !UPT ;  /* 0x4000404004217890 */ /* 0x000fe4000a7fe4ff */
[----:B------:R-:W-:Y:S02]  /*66e0*/  UIADD3.64 UR18, UPT, UPT, UR34, 0x80, URZ ;  /* 0x0000008022127897 */ /* 0x000fe4000fffe0ff */
[----:B------:R-:W-:Y:S02]  /*66f0*/  UIADD3.64 UR26, UPT, UPT, UR32, 0x2, URZ ;  /* 0x00000002201a7897 */ /* 0x000fe4000fffe0ff */
[----:B------:R-:W-:-:S02]  /*6700*/  UIADD3.64 UR28, UPT, UPT, UR34, 0x100, URZ ;  /* 0x00000100221c7897 */ /* 0x000fc4000fffe0ff */
[----:B------:R-:W-:Y:S01]  /*6710*/  UIADD3.64 UR30, UPT, UPT, UR32, 0x4, URZ ;  /* 0x00000004201e7897 */ /* 0x000fe2000fffe0ff */
[----:B------:R-:W-:Y:S01]  /*6720*/  UMOV UR37, 0x4088010 ;  /* 0x0408801000257882 */ /* 0x000fe20000000000 */
[----:B------:R-:W-:Y:S01]  /*6730*/  UMOV UR15, 0x80004020 ;  /* 0x80004020000f7882 */ /* 0x000fe20000000000 */
[----:B------:R-:W-:Y:S01]  /*6740*/  UMOV UR17, 0x40004040 ;  /* 0x4000404000117882 */ /* 0x000fe20000000000 */
[----:B------:R-:W-:Y:S01]  /*6750*/  UMOV UR38, 0x0 ;  /* 0x0000000000267882 */ /* 0x000fe20000000000 */
[----:B------:R-:W-:Y:S01]  /*6760*/  UMOV UR39, 0x4088010 ;  /* 0x0408801000277882 */ /* 0x000fe20000000000 */
[----:B------:R-:W-:Y:S01]  /*6770*/  UMOV UR40, 0x0 ;  /* 0x0000000000287882 */ /* 0x000fe20000000000 */
[----:B------:R-:W-:Y:S01]  /*6780*/  UMOV UR41, 0x4088010 ;  /* 0x0408801000297882 */ /* 0x000fe20000000000 */
[----:B------:R-:W-:Y:S01]  /*6790*/  UMOV UR4, UR6 ;  /* 0x0000000600047c82 */ /* 0x000fe20008000000 */
[----:B------:R-:W-:Y:S01]  /*67a0*/  UMOV UR5, URZ ;  /* 0x000000ff00057c82 */ /* 0x000fe20008000000 */
[----:B------:R1:W-:Y:S01]  /*67b0*/  UTCQMMA gdesc[UR14], gdesc[UR16], tmem[UR8], tmem[UR36], idesc[UR37], !UPT ;  /* 0x00ff24100e0075ea */ /* 0x0003e2000f800308 */
[----:B------:R-:W-:Y:S01]  /*67c0*/  UMOV UR42, 0x0 ;  /* 0x00000000002a7882 */ /* 0x000fe20000000000 */
[----:B------:R-:W-:Y:S01]  /*67d0*/  UMOV UR43, 0x4088010 ;  /* 0x04088010002b7882 */ /* 0x000fe20000000000 */
[----:B------:R1:W-:Y:S01]  /*67e0*/  UTCQMMA gdesc[UR34], gdesc[UR32], tmem[UR8], tmem[UR38], idesc[UR39], UPT ;  /* 0x00ff2620220075ea */ /* 0x0003e2000b800308 */
[----:B------:R-:W-:Y:S01]  /*67f0*/  UMOV UR4, UR4 ;  /* 0x0000000400047c82 */ /* 0x000fe20008000000 */
[----:B------:R1:W-:Y:S01]  /*6800*/  UTCQMMA gdesc[UR18], gdesc[UR26], tmem[UR8], tmem[UR40], idesc[UR41], UPT ;  /* 0x00ff281a120075ea */ /* 0x0003e2000b800308 */
[----:B------:R1:W-:Y:S01]  /*6810*/  UTCQMMA gdesc[UR28], gdesc[UR30], tmem[UR8], tmem[UR42], idesc[UR43], UPT ;  /* 0x00ff2a1e1c0075ea */ /* 0x0003e2000b800308 */
[----:B------:R1:W-:Y:S01]  /*6820*/  UTCBAR [UR4], URZ ;  /* 0x000000ff040073e9 */ /* 0x0003e200080000ff */
[----:B------:R-:W-:Y:S01]  /*6830*/  NOP ;  /* 0x0000000000007918 */ /* 0x000fe20000000000 */
.L_x_6:
[----:B-1----:R-:W-:Y:S01]  /*6840*/  UMOV UR4, URZ ;  /* 0x000000ff00047c82 */ /* 0x002fe20008000000 */
[----:B------:R-:W-:Y:S05]  /*6850*/  BRA.U !UP2, `(.L_x_7) ;  /* 0x000000410ac47547 */ /* 0x000fea000b800000 */
[----:B------:R-:W-:Y:S01]  /*6860*/  USHF.L.U32 UR11, UR12, 0x7, URZ ;  /* 0x000000070c0b7899 */ /* 0x000fe200080006ff */
[----:B0-----:R-:W-:Y:S01]  /*6870*/  IMAD.MOV.U32 R119, RZ, RZ, RZ ;  /* 0x000000ffff777224 */ /* 0x001fe200078e00ff */
[----:B------:R-:W-:Y:S02]  /*6880*/  USHF.L.U32 UR18, UR13, 0x7, URZ ;  /* 0x000000070d127899 */ /* 0x000fe400080006ff */
[----:B------:R-:W-:Y:S02]  /*6890*/  USHF.R.S32.HI UR7, URZ, 0x1f, UR24 ;  /* 0x0000001fff077899 */ /* 0x000fe40008011418 */
[----:B------:R-:W-:Y:S02]  /*68a0*/  UIADD3 UR12, UPT, UPT, UR9, 0x2000, URZ ;  /* 0x00002000090c7890 */ /* 0x000fe4000fffe0ff */
[----:B------:R-:W-:Y:S02]  /*68b0*/  UIADD3 UR13, UPT, UPT, UR9, 0x5000, URZ ;  /* 0x00005000090d7890 */ /* 0x000fe4000fffe0ff */
[----:B------:R-:W-:-:S02]  /*68c0*/  ULEA.HI UR7, UR7, UR24, URZ, 0x7 ;  /* 0x0000001807077291 */ /* 0x000fc4000f8f38ff */
[----:B------:R-:W-:Y:S02]  /*68d0*/  USHF.R.U32.HI UR12, URZ, 0x4, UR12 ;  /* 0x00000004ff0c7899 */ /* 0x000fe4000801160c */
[----:B------:R-:W-:Y:S02]  /*68e0*/  USHF.R.U32.HI UR13, URZ, 0x4, UR13 ;  /* 0x00000004ff0d7899 */ /* 0x000fe4000801160d */
[----:B------:R-:W-:Y:S02]  /*68f0*/  USHF.R.S32.HI UR7, URZ, 0x7, UR7 ;  /* 0x00000007ff077899 */ /* 0x000fe40008011407 */
[----:B------:R-:W-:Y:S02]  /*6900*/  USGXT.U32 UR12, UR12, 0xe ;  /* 0x0000000e0c0c789a */ /* 0x000fe40008000000 */
[----:B------:R-:W-:Y:S02]  /*6910*/  USGXT.U32 UR14, UR13, 0xe ;  /* 0x0000000e0d0e789a */ /* 0x000fe40008000000 */
[----:B------:R-:W-:-:S02]  /*6920*/  UIADD3 UR26, UP2, UPT, UR12, 0x80, URZ ;  /* 0x000000800c1a7890 */ /* 0x000fc4000ff5e0ff */
[----:B------:R-:W-:Y:S02]  /*6930*/  UISETP.LT.AND UP4, UPT, UR7, 0x2, UPT ;  /* 0x000000020700788c */ /* 0x000fe4000bf81270 */
[----:B------:R-:W-:Y:S01]  /*6940*/  UIADD3 UR28, UP3, UPT, UR14, 0x2, URZ ;  /* 0x000000020e1c7890 */ /* 0x000fe2000ff7e0ff */
[----:B------:R-:W-:Y:S01]  /*6950*/  UMOV UR4, URZ ;  /* 0x000000ff00047c82 */ /* 0x000fe20008000000 */
[----:B------:R-:W-:Y:S01]  /*6960*/  UMOV UR5, URZ ;  /* 0x000000ff00057c82 */ /* 0x000fe20008000000 */
[----:B------:R-:W-:Y:S02]  /*6970*/  UIADD3.X UR27, UPT, UPT, UR4, -0x7fffbfe0, URZ, UP2, !UPT ;  /* 0x80004020041b7890 */ /* 0x000fe400097fe4ff */
[----:B------:R-:W-:Y:S02]  /*6980*/  USEL UR7, UR7, 0x2, !UP4 ;  /* 0x0000000207077887 */ /* 0x000fe4000e000000 */
[----:B------:R-:W-:Y:S02]  /*6990*/  UIADD3.X UR29, UPT, UPT, UR5, 0x40004040, URZ, UP3, !UPT ;  /* 0x40004040051d7890 */ /* 0x000fe40009ffe4ff */
[----:B------:R-:W-:-:S02]  /*69a0*/  UIADD3 UR22, UPT, UPT, UR22, -0x80, URZ ;  /* 0xffffff8016167890 */ /* 0x000fc4000fffe0ff */
[----:B------:R-:W-:Y:S02]  /*69b0*/  USHF.R.S32.HI UR25, URZ, 0x1f, UR11 ;  /* 0x0000001fff197899 */ /* 0x000fe4000801140b */
[----:B------:R-:W-:Y:S02]  /*69c0*/  USHF.R.S32.HI UR38, URZ, 0x1f, UR18 ;  /* 0x0000001fff267899 */ /* 0x000fe40008011412 */
[----:B------:R-:W-:Y:S02]  /*69d0*/  UIADD3 UR19, UPT, UPT, UR7, -0x1, URZ ;  /* 0xffffffff07137890 */ /* 0x000fe4000fffe0ff */
[----:B------:R-:W-:Y:S02]  /*69e0*/  UIADD3.64 UR30, UPT, UPT, UR26, 0x80, URZ ;  /* 0x000000801a1e7897 */ /* 0x000fe4000fffe0ff */
[----:B------:R-:W-:Y:S02]  /*69f0*/  UIADD3.64 UR32, UPT, UPT, UR28, 0x2, URZ ;  /* 0x000000021c207897 */ /* 0x000fe4000fffe0ff */
[----:B------:R-:W-:-:S02]  /*6a00*/  UIADD3.64 UR34, UPT, UPT, UR26, 0x100, URZ ;  /* 0x000001001a227897 */ /* 0x000fc4000fffe0ff */
[----:B------:R-:W-:Y:S01]  /*6a10*/  UIADD3.64 UR36, UPT, UPT, UR28, 0x4, URZ ;  /* 0x000000041c247897 */ /* 0x000fe2000fffe0ff */
[----:B------:R-:W-:-:S11]  /*6a20*/  UMOV UR23, 0x1 ;  /* 0x0000000100177882 */ /* 0x000fd60000000000 */
.L_x_10:
[----:B------:R-:W2:Y:S04]  /*6a30*/  LDL.LU R126, [R1+0x10] ;  /* 0x00001000017e7983 */ /* 0x000ea80000300800 */
[----:B------:R-:W3:Y:S04]  /*6a40*/  LDL.LU R125, [R1+0x8] ;  /* 0x00000800017d7983 */ /* 0x000ee80000300800 */
[----:B------:R-:W4:Y:S04]  /*6a50*/  LDL.LU R124, [R1] ;  /* 0x00000000017c7983 */ /* 0x000f280000300800 */
[----:B-----5:R-:W5:Y:S04]  /*6a60*/  LDL.LU R123, [R1+0xc] ;  /* 0x00000c00017b7983 */ /* 0x020f680000300800 */
[----:B------:R-:W5:Y:S01]  /*6a70*/  LDL.LU R122, [R1+0x4] ;  /* 0x00000400017a7983 */ /* 0x000f620000300800 */
[----:B------:R-:W-:Y:S01]  /*6a80*/  IADD3 R249, P1, PT, R249, UR18, RZ ;  /* 0x00000012f9f97c10 */ /* 0x000fe2000ff3e0ff */
[----:B------:R-:W-:Y:S01]  /*6a90*/  IMAD.U32 R119, R119, -0x80000000, RZ ;  /* 0x8000000077777824 */ /* 0x000fe200078e00ff */
[----:B------:R-:W-:Y:S01]  /*6aa0*/  IADD3 R251, P3, PT, R251, UR18, RZ ;  /* 0x00000012fbfb7c10 */ /* 0x000fe2000ff7e0ff */
[----:B------:R-:W0:Y:S01]  /*6ab0*/  S2R R121, SR_TID.X ;  /* 0x0000000000797919 */ /* 0x000e220000002100 */
[----:B------:R-:W-:-:S02]  /*6ac0*/  IADD3.X R248, PT, PT, R248, UR38, RZ, P1, !PT ;  /* 0x00000026f8f87c10 */ /* 0x000fc40008ffe4ff */
[----:B------:R-:W-:Y:S02]  /*6ad0*/  IADD3 R239, P1, PT, R239, UR18, RZ ;  /* 0x00000012efef7c10 */ /* 0x000fe4000ff3e0ff */
[----:B------:R-:W-:Y:S02]  /*6ae0*/  IADD3.X R250, PT, PT, R250, UR38, RZ, P3, !PT ;  /* 0x00000026fafa7c10 */ /* 0x000fe40009ffe4ff */
[----:B------:R-:W-:Y:S02]  /*6af0*/  IADD3.X R237, PT, PT, R237, UR38, RZ, P1, !PT ;  /* 0x00000026eded7c10 */ /* 0x000fe40008ffe4ff */
[----:B------:R-:W-:Y:S02]  /*6b00*/  IADD3 R227, P1, PT, R227, UR18, RZ ;  /* 0x00000012e3e37c10 */ /* 0x000fe4000ff3e0ff */
[----:B------:R-:W-:Y:S02]  /*6b10*/  IADD3 R241, P3, PT, R241, UR18, RZ ;  /* 0x00000012f1f17c10 */ /* 0x000fe4000ff7e0ff */
        /* <DEDUP_REMOVED lines=15> */
[----:B------:R-:W-:Y:S02]  /*6c10*/  IADD3 R209, P3, PT, R209, UR18, RZ ;  /* 0x00000012d1d17c10 */ /* 0x000fe4000ff7e0ff */
[----:B------:R-:W-:Y:S02]  /*6c20*/  IADD3.X R30, PT, PT, R30, UR25, RZ, P1, !PT ;  /* 0x000000191e1e7c10 */ /* 0x000fe40008ffe4ff */
        /* <DEDUP_REMOVED lines=32> */
[----:B------:R-:W-:Y:S02]  /*6e30*/  IADD3.X R18, PT, PT, R18, UR25, RZ, P3, !PT ;  /* 0x0000001912127c10 */ /* 0x000fe40009ffe4ff */
[----:B------:R-:W-:Y:S02]  /*6e40*/  IADD3 R97, P3, PT, R97, UR11, RZ ;  /* 0x0000000b61617c10 */ /* 0x000fe4000ff7e0ff */
[----:B------:R-:W1:Y:S01]  /*6e50*/  SYNCS.PHASECHK.TRANS64.TRYWAIT P1, [UR6], R119 ;  /* 0x00000077ff0075a7 */ /* 0x000e620008021106 */
[----:B0-----:R-:W-:Y:S02]  /*6e60*/  SHF.R.U32.HI R120, RZ, 0x6, R121 ;  /* 0x00000006ff787819 */ /* 0x001fe40000011679 */
[----:B------:R-:W-:Y:S02]  /*6e70*/  IADD3.X R98, PT, PT, R98, UR25, RZ, P3, !PT ;  /* 0x0000001962627c10 */ /* 0x000fe40009ffe4ff */
[----:B------:R-:W-:Y:S02]  /*6e80*/  IADD3 R71, P3, PT, R71, UR11, RZ ;  /* 0x0000000b47477c10 */ /* 0x000fe4000ff7e0ff */
[----:B------:R-:W-:-:S02]  /*6e90*/  SGXT.U32 R120, R120, 0x1 ;  /* 0x000000017878781a */ /* 0x000fc40000000000 */
[----:B------:R-:W-:Y:S02]  /*6ea0*/  IADD3.X R73, PT, PT, R73, UR25, RZ, P3, !PT ;  /* 0x0000001949497c10 */ /* 0x000fe40009ffe4ff */
[----:B------:R-:W-:Y:S02]  /*6eb0*/  IADD3 R38, P3, PT, R38, UR11, RZ ;  /* 0x0000000b26267c10 */ /* 0x000fe4000ff7e0ff */
[----:B------:R-:W-:Y:S02]  /*6ec0*/  ISETP.GE.AND P0, PT, R120, UR22, PT ;  /* 0x0000001678007c0c */ /* 0x000fe4000bf06270 */
[----:B------:R-:W-:Y:S02]  /*6ed0*/  IADD3.X R40, PT, PT, R40, UR25, RZ, P3, !PT ;  /* 0x0000001928287c10 */ /* 0x000fe40009ffe4ff */
[----:B------:R-:W-:Y:S02]  /*6ee0*/  IADD3 R7, P3, PT, R7, UR11, RZ ;  /* 0x0000000b07077c10 */ /* 0x000fe4000ff7e0ff */
[----:B------:R-:W-:-:S02]  /*6ef0*/  PRMT R147, RZ, 0x7610, R147 ;  /* 0x00007610ff937816 */ /* 0x000fc40000000093 */
[----:B------:R-:W-:Y:S02]  /*6f00*/  IADD3.X R9, PT, PT, R9, UR25, RZ, P3, !PT ;  /* 0x0000001909097c10 */ /* 0x000fe40009ffe4ff */
[----:B------:R-:W-:-:S04]  /*6f10*/  IADD3 R4, P3, PT, R4, UR11, RZ ;  /* 0x0000000b04047c10 */ /* 0x000fc8000ff7e0ff */
[----:B------:R-:W-:Y:S02]  /*6f20*/  IADD3.X R6, PT, PT, R6, UR25, RZ, P3, !PT ;  /* 0x0000001906067c10 */ /* 0x000fe40009ffe4ff */
[----:B------:R-:W-:-:S04]  /*6f30*/  IADD3 R3, P3, PT, R3, UR11, RZ ;  /* 0x0000000b03037c10 */ /* 0x000fc8000ff7e0ff */
[----:B------:R-:W-:Y:S02]  /*6f40*/  IADD3.X R5, PT, PT, R5, UR25, RZ, P3, !PT ;  /* 0x0000001905057c10 */ /* 0x000fe40009ffe4ff */
[----:B--2---:R-:W-:Y:S02]  /*6f50*/  IADD3 R126, P4, PT, R126, UR18, RZ ;  /* 0x000000127e7e7c10 */ /* 0x004fe4000ff9e0ff */
[----:B---3--:R-:W-:-:S03]  /*6f60*/  IADD3 R125, P6, PT, R125, UR18, RZ ;  /* 0x000000127d7d7c10 */ /* 0x008fc6000ffde0ff */
[----:B------:R-:W-:Y:S01]  /*6f70*/  STL [R1+0x10], R126 ;  /* 0x0000107e01007387 */ /* 0x000fe20000100800 */
[----:B----4-:R-:W-:-:S03]  /*6f80*/  IADD3 R124, P5, PT, R124, UR18, RZ ;  /* 0x000000127c7c7c10 */ /* 0x010fc6000ffbe0ff */
[----:B------:R-:W-:Y:S01]  /*6f90*/  STL [R1+0x8], R125 ;  /* 0x0000087d01007387 */ /* 0x000fe20000100800 */
[----:B------:R-:W-:-:S03]  /*6fa0*/  IADD3.X R252, PT, PT, R252, UR38, RZ, P5, !PT ;  /* 0x00000026fcfc7c10 */ /* 0x000fc6000affe4ff */
[----:B------:R-:W-:Y:S01]  /*6fb0*/  STL [R1], R124 ;  /* 0x0000007c01007387 */ /* 0x000fe20000100800 */
[----:B------:R-:W-:Y:S02]  /*6fc0*/  IADD3 R243, P5, PT, R243, UR18, RZ ;  /* 0x00000012f3f37c10 */ /* 0x000fe4000ffbe0ff */
[----:B-----5:R-:W-:Y:S02]  /*6fd0*/  IADD3.X R123, PT, PT, R123, UR38, RZ, P4, !PT ;  /* 0x000000267b7b7c10 */ /* 0x020fe4000a7fe4ff */
[----:B------:R-:W-:Y:S02]  /*6fe0*/  IADD3.X R122, PT, PT, R122, UR38, RZ, P6, !PT ;  /* 0x000000267a7a7c10 */ /* 0x000fe4000b7fe4ff */
[----:B------:R-:W-:Y:S01]  /*6ff0*/  IADD3 R247, P4, PT, R247, UR18, RZ ;  /* 0x00000012f7f77c10 */ /* 0x000fe2000ff9e0ff */
[----:B------:R-:W-:Y:S01]  /*7000*/  STL [R1+0xc], R123 ;  /* 0x00000c7b01007387 */ /* 0x000fe20000100800 */
[----:B------:R-:W-:Y:S02]  /*7010*/  IADD3 R245, P6, PT, R245, UR18, RZ ;  /* 0x00000012f5f57c10 */ /* 0x000fe4000ffde0ff */
[----:B------:R-:W-:Y:S01]  /*7020*/  IADD3.X R242, PT, PT, R242, UR38, RZ, P5, !PT ;  /* 0x00000026f2f27c10 */ /* 0x000fe2000affe4ff */
[----:B------:R0:W-:Y:S01]  /*7030*/  STL [R1+0x4], R122 ;  /* 0x0000047a01007387 */ /* 0x0001e20000100800 */
[----:B------:R-:W-:-:S02]  /*7040*/  IADD3 R231, P5, PT, R231, UR18, RZ ;  /* 0x00000012e7e77c10 */ /* 0x000fc4000ffbe0ff */
[----:B------:R-:W-:Y:S02]  /*7050*/  IADD3.X R246, PT, PT, R246, UR38, RZ, P4, !PT ;  /* 0x00000026f6f67c10 */ /* 0x000fe4000a7fe4ff */
[----:B------:R-:W-:Y:S02]  /*7060*/  IADD3.X R244, PT, PT, R244, UR38, RZ, P6, !PT ;  /* 0x00000026f4f47c10 */ /* 0x000fe4000b7fe4ff */
[----:B------:R-:W-:Y:S02]  /*7070*/  IADD3 R235, P4, PT, R235, UR18, RZ ;  /* 0x00000012ebeb7c10 */ /* 0x000fe4000ff9e0ff */
[----:B------:R-:W-:Y:S01]  /*7080*/  IADD3 R233, P6, PT, R233, UR18, RZ ;  /* 0x00000012e9e97c10 */ /* 0x000fe2000ffde0ff */
[----:B0-----:R-:W0:Y:S01]  /*7090*/  S2R R122, SR_TID.X ;  /* 0x00000000007a7919 */ /* 0x001e220000002100 */
[----:B------:R-:W-:Y:S02]  /*70a0*/  IADD3.X R230, PT, PT, R230, UR38, RZ, P5, !PT ;  /* 0x00000026e6e67c10 */ /* 0x000fe4000affe4ff */
[----:B------:R-:W-:-:S02]  /*70b0*/  IADD3 R221, P5, PT, R221, UR18, RZ ;  /* 0x00000012dddd7c10 */ /* 0x000fc4000ffbe0ff */
[----:B------:R-:W-:Y:S02]  /*70c0*/  IADD3.X R234, PT, PT, R234, UR38, RZ, P4, !PT ;  /* 0x00000026eaea7c10 */ /* 0x000fe4000a7fe4ff */
[----:B------:R-:W-:Y:S02]  /*70d0*/  IADD3.X R232, PT, PT, R232, UR38, RZ, P6, !PT ;  /* 0x00000026e8e87c10 */ /* 0x000fe4000b7fe4ff */
[----:B------:R-:W-:Y:S02]  /*70e0*/  IADD3 R225, P4, PT, R225, UR18, RZ ;  /* 0x00000012e1e17c10 */ /* 0x000fe4000ff9e0ff */
[----:B------:R-:W-:Y:S02]  /*70f0*/  IADD3 R223, P6, PT, R223, UR18, RZ ;  /* 0x00000012dfdf7c10 */ /* 0x000fe4000ffde0ff */
        /* <DEDUP_REMOVED lines=70> */
[----:B0-----:R-:W-:Y:S02]  /*7560*/  SHF.R.U32.HI R120, RZ, 0x6, R122 ;  /* 0x00000006ff787819 */ /* 0x001fe4000001167a */
[----:B------:R-:W-:Y:S02]  /*7570*/  IADD3 R11, P4, PT, R11, UR11, RZ ;  /* 0x0000000b0b0b7c10 */ /* 0x000fe4000ff9e0ff */
[----:B------:R-:W-:Y:S02]  /*7580*/  IADD3 R95, P6, PT, R95, UR11, RZ ;  /* 0x0000000b5f5f7c10 */ /* 0x000fe4000ffde0ff */
[----:B------:R-:W-:-:S02]  /*7590*/  IADD3.X R70, PT, PT, R70, UR25, RZ, P5, !PT ;  /* 0x0000001946467c10 */ /* 0x000fc4000affe4ff */
[----:B------:R-:W-:Y:S02]  /*75a0*/  IADD3 R36, P5, PT, R36, UR11, RZ ;  /* 0x0000000b24247c10 */ /* 0x000fe4000ffbe0ff */
[----:B------:R-:W-:Y:S02]  /*75b0*/  SGXT.U32 R120, R120, 0x1 ;  /* 0x000000017878781a */ /* 0x000fe40000000000 */
[----:B------:R-:W-:Y:S02]  /*75c0*/  IADD3.X R13, PT, PT, R13, UR25, RZ, P4, !PT ;  /* 0x000000190d0d7c10 */ /* 0x000fe4000a7fe4ff */
[----:B------:R-:W-:Y:S02]  /*75d0*/  IADD3.X R96, PT, PT, R96, UR25, RZ, P6, !PT ;  /* 0x0000001960607c10 */ /* 0x000fe4000b7fe4ff */
[----:B------:R-:W-:Y:S02]  /*75e0*/  IADD3 R107, P4, PT, R107, UR11, RZ ;  /* 0x0000000b6b6b7c10 */ /* 0x000fe4000ff9e0ff */
[----:B------:R-:W-:-:S02]  /*75f0*/  IADD3 R66, P6, PT, R66, UR11, RZ ;  /* 0x0000000b42427c10 */ /* 0x000fc4000ffde0ff */
[----:B------:R-:W-:Y:S02]  /*7600*/  IADD3.X R39, PT, PT, R39, UR25, RZ, P5, !PT ;  /* 0x0000001927277c10 */ /* 0x000fe4000affe4ff */
[----:B------:R-:W-:Y:S02]  /*7610*/  IADD3 R35, P5, PT, R35, UR11, RZ ;  /* 0x0000000b23237c10 */ /* 0x000fe4000ffbe0ff */
[----:B------:R-:W-:Y:S02]  /*7620*/  LOP3.LUT R120, R120, 0x2, RZ, 0xfc, !PT ;  /* 0x0000000278787812 */ /* 0x000fe400078efcff */
[----:B------:R-:W-:Y:S02]  /*7630*/  IADD3.X R108, PT, PT, R108, UR25, RZ, P4, !PT ;  /* 0x000000196c6c7c10 */ /* 0x000fe4000a7fe4ff */
[----:B------:R-:W-:Y:S02]  /*7640*/  IADD3.X R69, PT, PT, R69, UR25, RZ, P6, !PT ;  /* 0x0000001945457c10 */ /* 0x000fe4000b7fe4ff */
[----:B------:R-:W-:-:S02]  /*7650*/  IADD3 R93, P4, PT, R93, UR11, RZ ;  /* 0x0000000b5d5d7c10 */ /* 0x000fc4000ff9e0ff */
[----:B------:R-:W-:Y:S02]  /*7660*/  IADD3 R65, P6, PT, R65, UR11, RZ ;  /* 0x0000000b41417c10 */ /* 0x000fe4000ffde0ff */
[----:B------:R-:W-:Y:S02]  /*7670*/  IADD3.X R37, PT, PT, R37, UR25, RZ, P5, !PT ;  /* 0x0000001925257c10 */ /* 0x000fe4000affe4ff */
[----:B------:R-:W-:Y:S02]  /*7680*/  IADD3 R33, P5, PT, R33, UR11, RZ ;  /* 0x0000000b21217c10 */ /* 0x000fe4000ffbe0ff */
[----:B------:R-:W-:Y:S02]  /*7690*/  ISETP.GE.AND P3, PT, R120, UR22, PT ;  /* 0x0000001678007c0c */ /* 0x000fe4000bf66270 */
[--C-:B------:R-:W-:Y:S02]  /*76a0*/  SHF.R.U32.HI R120, RZ, 0x6, R121.reuse ;  /* 0x00000006ff787819 */ /* 0x100fe40000011679 */
[----:B------:R-:W-:-:S02]  /*76b0*/  SHF.R.U32.HI R121, RZ, 0x6, R121 ;  /* 0x00000006ff797819 */ /* 0x000fc40000011679 */
[----:B------:R-:W-:Y:S02]  /*76c0*/  IADD3.X R94, PT, PT, R94, UR25, RZ, P4, !PT ;  /* 0x000000195e5e7c10 */ /* 0x000fe4000a7fe4ff */
[----:B------:R-:W-:Y:S02]  /*76d0*/  IADD3.X R67, PT, PT, R67, UR25, RZ, P6, !PT ;  /* 0x0000001943437c10 */ /* 0x000fe4000b7fe4ff */
[----:B------:R-:W-:Y:S02]  /*76e0*/  IADD3 R105, P4, PT, R105, UR11, RZ ;  /* 0x0000000b69697c10 */ /* 0x000fe4000ff9e0ff */
[----:B------:R-:W-:Y:S02]  /*76f0*/  IADD3 R63, P6, PT, R63, UR11, RZ ;  /* 0x0000000b3f3f7c10 */ /* 0x000fe4000ffde0ff */
[----:B------:R-:W-:Y:S02]  /*7700*/  IADD3.X R34, PT, PT, R34, UR25, RZ, P5, !PT ;  /* 0x0000001922227c10 */ /* 0x000fe4000affe4ff */
[----:B------:R-:W-:-:S02]  /*7710*/  IADD3 R31, P5, PT, R31, UR11, RZ ;  /* 0x0000000b1f1f7c10 */ /* 0x000fc4000ffbe0ff */
[----:B------:R-:W-:Y:S02]  /*7720*/  SGXT.U32 R121, R121, 0x1 ;  /* 0x000000017979781a */ /* 0x000fe40000000000 */
[----:B------:R-:W-:Y:S02]  /*7730*/  SGXT.U32 R120, R120, 0x1 ;  /* 0x000000017878781a */ /* 0x000fe40000000000 */
[----:B------:R-:W-:Y:S02]  /*7740*/  IADD3.X R106, PT, PT, R106, UR25, RZ, P4, !PT ;  /* 0x000000196a6a7c10 */ /* 0x000fe4000a7fe4ff */
[----:B------:R-:W-:Y:S02]  /*7750*/  IADD3.X R64, PT, PT, R64, UR25, RZ, P6, !PT ;  /* 0x0000001940407c10 */ /* 0x000fe4000b7fe4ff */
[----:B------:R-:W-:Y:S02]  /*7760*/  IADD3 R91, P4, PT, R91, UR11, RZ ;  /* 0x0000000b5b5b7c10 */ /* 0x000fe4000ff9e0ff */
[----:B------:R-:W-:-:S02]  /*7770*/  IADD3 R61, P6, PT, R61, UR11, RZ ;  /* 0x0000000b3d3d7c10 */ /* 0x000fc4000ffde0ff */
[----:B------:R-:W-:Y:S02]  /*7780*/  IADD3.X R32, PT, PT, R32, UR25, RZ, P5, !PT ;  /* 0x0000001920207c10 */ /* 0x000fe4000affe4ff */
[----:B------:R-:W-:Y:S02]  /*7790*/  LOP3.LUT R121, R121, 0x4, RZ, 0xfc, !PT ;  /* 0x0000000479797812 */ /* 0x000fe400078efcff */
[----:B------:R-:W-:Y:S02]  /*77a0*/  LOP3.LUT R120, R120, 0x6, RZ, 0xfc, !PT ;  /* 0x0000000678787812 */ /* 0x000fe400078efcff */
[----:B------:R-:W-:Y:S02]  /*77b0*/  IADD3 R0, P5, PT, R0, UR11, RZ ;  /* 0x0000000b00007c10 */ /* 0x000fe4000ffbe0ff */
[----:B------:R-:W-:Y:S02]  /*77c0*/  IADD3.X R92, PT, PT, R92, UR25, RZ, P4, !PT ;  /* 0x000000195c5c7c10 */ /* 0x000fe4000a7fe4ff */
[----:B------:R-:W-:-:S02]  /*77d0*/  IADD3.X R62, PT, PT, R62, UR25, RZ, P6, !PT ;  /* 0x000000193e3e7c10 */ /* 0x000fc4000b7fe4ff */
[----:B------:R-:W-:Y:S02]  /*77e0*/  ISETP.GE.AND P4, PT, R121, UR22, PT ;  /* 0x0000001679007c0c */ /* 0x000fe4000bf86270 */
[----:B------:R-:W-:Y:S02]  /*77f0*/  ISETP.GE.AND P6, PT, R120, UR22, PT ;  /* 0x0000001678007c0c */ /* 0x000fe4000bfc6270 */
[----:B------:R-:W-:Y:S01]  /*7800*/  IADD3.X R2, PT, PT, R2, UR25, RZ, P5, !PT ;  /* 0x0000001902027c10 */ /* 0x000fe2000affe4ff */
[----:B-1----:R-:W-:Y:S10]  /*7810*/  @!P1 BRA `(.L_x_8) ;  /* 0x0000004000a89947 */ /* 0x002ff40003800000 */
.L_x_16:
[----:B------:R-:W-:Y:S01]  /*7820*/  @!P0 IMAD.MOV.U32 R120, RZ, RZ, R0 ;  /* 0x000000ffff788224 */ /* 0x000fe200078e0000 */
[----:B------:R-:W0:Y:S01]  /*7830*/  S2R R125, SR_TID.X ;  /* 0x00000000007d7919 */ /* 0x000e220000002100 */
[----:B------:R-:W-:Y:S01]  /*7840*/  @!P0 IMAD.MOV.U32 R121, RZ, RZ, R2 ;  /* 0x000000ffff798224 */ /* 0x000fe200078e0002 */
[----:B------:R-:W-:Y:S01]  /*7850*/  PRMT R236, RZ, 0x7610, R236 ;  /* 0x00007610ffec7816 */ /* 0x000fe200000000ec */
[----:B------:R-:W-:Y:S04]  /*7860*/  STL [R1+0x28], R0 ;  /* 0x0000280001007387 */ /* 0x000fe80000100800 */
[----:B------:R1:W2:Y:S01]  /*7870*/  @!P0 LDG.E.U8 R147, desc[UR20][R120.64] ;  /* 0x0000001478938981 */ /* 0x0002a2000c1e1100 */
[----:B------:R-:W-:Y:S02]  /*7880*/  PRMT R123, RZ, 0x7610, R123 ;  /* 0x00007610ff7b7816 */ /* 0x000fe4000000007b */
[----:B------:R-:W-:Y:S01]  /*7890*/  PRMT R122, RZ, 0x7610, R122 ;  /* 0x00007610ff7a7816 */ /* 0x000fe2000000007a */
[----:B------:R-:W-:Y:S01]  /*78a0*/  STL [R1+0x24], R2 ;  /* 0x0000240201007387 */ /* 0x000fe20000100800 */
[----:B-1----:R-:W-:-:S02]  /*78b0*/  @!P3 IMAD.MOV.U32 R120, RZ, RZ, R31 ;  /* 0x000000ffff78b224 */ /* 0x002fc400078e001f */
[----:B------:R-:W-:-:S05]  /*78c0*/  @!P3 IMAD.MOV.U32 R121, RZ, RZ, R32 ;  /* 0x000000ffff79b224 */ /* 0x000fca00078e0020 */
[----:B------:R1:W3:Y:S01]  /*78d0*/  @!P3 LDG.E.U8 R236, desc[UR20][R120.64] ;  /* 0x0000001478ecb981 */ /* 0x0002e2000c1e1100 */
[----:B0-----:R-:W-:-:S03]  /*78e0*/  SHF.R.U32.HI R124, RZ, 0x6, R125 ;  /* 0x00000006ff7c7819 */ /* 0x001fc6000001167d */
[----:B------:R0:W-:Y:S01]  /*78f0*/  STL [R1+0x30], R31 ;  /* 0x0000301f01007387 */ /* 0x0001e20000100800 */
[----:B------:R-:W-:Y:S01]  /*7900*/  SHF.R.U32.HI R125, RZ, 0x6, R125 ;  /* 0x00000006ff7d7819 */ /* 0x000fe2000001167d */
[----:B-1----:R-:W-:Y:S01]  /*7910*/  @!P4 IMAD.MOV.U32 R120, RZ, RZ, R61 ;  /* 0x000000ffff78c224 */ /* 0x002fe200078e003d */
[----:B------:R-:W-:Y:S01]  /*7920*/  SGXT.U32 R124, R124, 0x1 ;  /* 0x000000017c7c781a */ /* 0x000fe20000000000 */
[----:B------:R-:W-:Y:S01]  /*7930*/  @!P4 IMAD.MOV.U32 R121, RZ, RZ, R62 ;  /* 0x000000ffff79c224 */ /* 0x000fe200078e003e */
[----:B------:R1:W-:Y:S01]  /*7940*/  STL.S16 [R1+0x18], R122 ;  /* 0x0000187a01007387 */ /* 0x0003e20000100600 */
[----:B------:R-:W-:Y:S02]  /*7950*/  SGXT.U32 R125, R125, 0x1 ;  /* 0x000000017d7d781a */ /* 0x000fe40000000000 */
[----:B------:R-:W-:Y:S01]  /*7960*/  LOP3.LUT R124, R124, 0xa, RZ, 0xfc, !PT ;  /* 0x0000000a7c7c7812 */ /* 0x000fe200078efcff */
[----:B------:R4:W2:Y:S01]  /*7970*/  @!P4 LDG.E.U8 R123, desc[UR20][R120.64] ;  /* 0x00000014787bc981 */ /* 0x0008a2000c1e1100 */
[----:B------:R-:W-:-:S03]  /*7980*/  LOP3.LUT R125, R125, 0x8, RZ, 0xfc, !PT ;  /* 0x000000087d7d7812 */ /* 0x000fc600078efcff */
[----:B0-----:R-:W3:Y:S01]  /*7990*/  LDL.LU R31, [R1+0x18] ;  /* 0x00001800011f7983 */ /* 0x001ee20000300800 */
[----:B-1----:R-:W0:Y:S03]  /*79a0*/  S2R R122, SR_TID.X ;  /* 0x00000000007a7919 */ /* 0x002e260000002100 */
[----:B------:R1:W-:Y:S04]  /*79b0*/  STL [R1+0x2c], R32 ;  /* 0x00002c2001007387 */ /* 0x0003e80000100800 */
[----:B------:R0:W-:Y:S04]  /*79c0*/  STL [R1+0x38], R61 ;  /* 0x0000383d01007387 */ /* 0x0001e80000100800 */
[----:B------:R-:W-:Y:S04]  /*79d0*/  STL [R1+0x34], R62 ;  /* 0x0000343e01007387 */ /* 0x000fe80000100800 */
[----:B------:R-:W-:Y:S01]  /*79e0*/  STL [R1+0x40], R91 ;  /* 0x0000405b01007387 */ /* 0x000fe20000100800 */
[----:B0-----:R-:W-:-:S04]  /*79f0*/  SHF.R.U32.HI R122, RZ, 0x6, R122 ;  /* 0x00000006ff7a7819 */ /* 0x001fc8000001167a */
[----:B------:R-:W-:-:S04]  /*7a00*/  SGXT.U32 R122, R122, 0x1 ;  /* 0x000000017a7a781a */ /* 0x000fc80000000000 */
[----:B------:R-:W-:-:S04]  /*7a10*/  LOP3.LUT R122, R122, 0xc, RZ, 0xfc, !PT ;  /* 0x0000000c7a7a7812 */ /* 0x000fc800078efcff */
[----:B------:R-:W-:Y:S02]  /*7a20*/  ISETP.GE.AND P5, PT, R122, UR22, PT ;  /* 0x000000167a007c0c */ /* 0x000fe4000bfa6270 */
[----:B------:R-:W-:Y:S01]  /*7a30*/  ISETP.GE.AND P0, PT, R125, UR22, PT ;  /* 0x000000167d007c0c */ /* 0x000fe2000bf06270 */
[----:B----4-:R-:W-:Y:S01]  /*7a40*/  @!P6 IMAD.MOV.U32 R120, RZ, RZ, R91 ;  /* 0x000000ffff78e224 */ /* 0x010fe200078e005b */
[----:B------:R-:W-:Y:S01]  /*7a50*/  ISETP.GE.AND P1, PT, R124, UR22, PT ;  /* 0x000000167c007c0c */ /* 0x000fe2000bf26270 */
[----:B------:R-:W-:Y:S01]  /*7a60*/  @!P6 IMAD.MOV.U32 R121, RZ, RZ, R92 ;  /* 0x000000ffff79e224 */ /* 0x000fe200078e005c */
[----:B------:R-:W-:Y:S02]  /*7a70*/  PRMT R146, RZ, 0x7610, R146 ;  /* 0x00007610ff927816 */ /* 0x000fe40000000092 */
[----:B------:R-:W-:Y:S02]  /*7a80*/  PRMT R238, RZ, 0x7610, R238 ;  /* 0x00007610ffee7816 */ /* 0x000fe400000000ee */
[----:B-1----:R-:W-:-:S02]  /*7a90*/  PRMT R32, RZ, 0x7610, R32 ;  /* 0x00007610ff207816 */ /* 0x002fc40000000020 */
[----:B------:R-:W-:Y:S02]  /*7aa0*/  PRMT R145, RZ, 0x7610, R145 ;  /* 0x00007610ff917816 */ /* 0x000fe40000000091 */
[----:B------:R-:W-:Y:S02]  /*7ab0*/  PRMT R167, RZ, 0x7610, R167 ;  /* 0x00007610ffa77816 */ /* 0x000fe400000000a7 */
[----:B------:R-:W-:Y:S02]  /*7ac0*/  PRMT R61, RZ, 0x7610, R61 ;  /* 0x00007610ff3d7816 */ /* 0x000fe4000000003d */
[----:B------:R-:W-:Y:S02]  /*7ad0*/  PRMT R0, RZ, 0x7610, R0 ;  /* 0x00007610ff007816 */ /* 0x000fe40000000000 */
[----:B------:R-:W-:Y:S01]  /*7ae0*/  PRMT R144, RZ, 0x7610, R144 ;  /* 0x00007610ff907816 */ /* 0x000fe20000000090 */
[----:B--2---:R0:W-:Y:S04]  /*7af0*/  STL [R1+0x1c], R123 ;  /* 0x00001c7b01007387 */ /* 0x0041e80000100800 */
[----:B---3--:R1:W2:Y:S01]  /*7b00*/  @!P6 LDG.E.U8 R31, desc[UR20][R120.64] ;  /* 0x00000014781fe981 */ /* 0x0082a2000c1e1100 */
[----:B0-----:R-:W0:Y:S02]  /*7b10*/  S2R R123, SR_TID.X ;  /* 0x00000000007b7919 */ /* 0x001e240000002100 */
[----:B0-----:R-:W-:-:S02]  /*7b20*/  SHF.R.U32.HI R122, RZ, 0x6, R123 ;  /* 0x00000006ff7a7819 */ /* 0x001fc4000001167b */
[----:B------:R-:W-:-:S04]  /*7b30*/  LEA.HI R123, R123, 0xe, RZ, 0x1a ;  /* 0x0000000e7b7b7811 */ /* 0x000fc800078fd0ff */
[----:B------:R-:W-:Y:S02]  /*7b40*/  ISETP.GE.AND P4, PT, R123, UR22, PT ;  /* 0x000000167b007c0c */ /* 0x000fe4000bf86270 */
[----:B------:R-:W0:Y:S01]  /*7b50*/  S2R R123, SR_TID.X ;  /* 0x00000000007b7919 */ /* 0x000e220000002100 */
[----:B------:R-:W-:-:S04]  /*7b60*/  SGXT.U32 R122, R122, 0x1 ;  /* 0x000000017a7a781a */ /* 0x000fc80000000000 */
[----:B------:R-:W-:Y:S01]  /*7b70*/  LOP3.LUT R122, R122, 0x10, RZ, 0xfc, !PT ;  /* 0x000000107a7a7812 */ /* 0x000fe200078efcff */
[----:B-1----:R-:W-:-:S03]  /*7b80*/  @!P0 IMAD.MOV.U32 R120, RZ, RZ, R3 ;  /* 0x000000ffff788224 */ /* 0x002fc600078e0003 */
[----:B------:R-:W-:Y:S01]  /*7b90*/  ISETP.GE.AND P3, PT, R122, UR22, PT ;  /* 0x000000167a007c0c */ /* 0x000fe2000bf66270 */
[----:B------:R-:W-:-:S05]  /*7ba0*/  @!P0 IMAD.MOV.U32 R121, RZ, RZ, R5 ;  /* 0x000000ffff798224 */ /* 0x000fca00078e0005 */
[----:B------:R1:W3:Y:S02]  /*7bb0*/  @!P0 LDG.E.U8 R146, desc[UR20][R120.64] ;  /* 0x0000001478928981 */ /* 0x0002e4000c1e1100 */
[----:B-1----:R-:W-:Y:S01]  /*7bc0*/  @!P1 IMAD.MOV.U32 R120, RZ, RZ, R33 ;  /* 0x000000ffff789224 */ /* 0x002fe200078e0021 */
[----:B0-----:R-:W-:Y:S01]  /*7bd0*/  SHF.R.U32.HI R122, RZ, 0x6, R123 ;  /* 0x00000006ff7a7819 */ /* 0x001fe2000001167b */
[----:B------:R-:W-:-:S03]  /*7be0*/  @!P1 IMAD.MOV.U32 R121, RZ, RZ, R34 ;  /* 0x000000ffff799224 */ /* 0x000fc600078e0022 */
[----:B------:R-:W-:Y:S02]  /*7bf0*/  SGXT.U32 R122, R122, 0x1 ;  /* 0x000000017a7a781a */ /* 0x000fe40000000000 */
[----:B------:R0:W4:Y:S02]  /*7c00*/  @!P1 LDG.E.U8 R238, desc[UR20][R120.64] ;  /* 0x0000001478ee9981 */ /* 0x000124000c1e1100 */
[----:B------:R-:W-:Y:S02]  /*7c10*/  LOP3.LUT R122, R122, 0x14, RZ, 0xfc, !PT ;  /* 0x000000147a7a7812 */ /* 0x000fe400078efcff */
[----:B------:R-:W-:Y:S02]  /*7c20*/  SHF.R.U32.HI R123, RZ, 0x6, R123 ;  /* 0x00000006ff7b7819 */ /* 0x000fe4000001167b */
[----:B------:R-:W-:Y:S02]  /*7c30*/  ISETP.GE.AND P1, PT, R122, UR22, PT ;  /* 0x000000167a007c0c */ /* 0x000fe4000bf26270 */
[----:B------:R-:W1:Y:S01]  /*7c40*/  S2R R122, SR_TID.X ;  /* 0x00000000007a7919 */ /* 0x000e620000002100 */
[----:B------:R-:W-:-:S04]  /*7c50*/  SGXT.U32 R123, R123, 0x1 ;  /* 0x000000017b7b781a */ /* 0x000fc80000000000 */
[----:B------:R-:W-:-:S04]  /*7c60*/  LOP3.LUT R123, R123, 0x12, RZ, 0xfc, !PT ;  /* 0x000000127b7b7812 */ /* 0x000fc800078efcff */
[----:B------:R-:W-:Y:S02]  /*7c70*/  ISETP.GE.AND P0, PT, R123, UR22, PT ;  /* 0x000000167b007c0c */ /* 0x000fe4000bf06270 */
[----:B------:R-:W1:Y:S01]  /*7c80*/  S2R R123, SR_TID.X ;  /* 0x00000000007b7919 */ /* 0x000e620000002100 */
[----:B0-----:R-:W-:Y:S01]  /*7c90*/  @!P5 IMAD.MOV.U32 R120, RZ, RZ, R63 ;  /* 0x000000ffff78d224 */ /* 0x001fe200078e003f */
[----:B------:R0:W-:Y:S01]  /*7ca0*/  STL [R1+0x3c], R92 ;  /* 0x00003c5c01007387 */ /* 0x0001e20000100800 */
[----:B------:R-:W-:Y:S01]  /*7cb0*/  @!P5 IMAD.MOV.U32 R121, RZ, RZ, R64 ;  /* 0x000000ffff79d224 */ /* 0x000fe200078e0040 */
[----:B0-----:R-:W-:-:S06]  /*7cc0*/  PRMT R92, RZ, 0x7610, R92 ;  /* 0x00007610ff5c7816 */ /* 0x001fcc000000005c */
[----:B------:R0:W2:Y:S01]  /*7cd0*/  @!P5 LDG.E.U8 R92, desc[UR20][R120.64] ;  /* 0x00000014785cd981 */ /* 0x0000a2000c1e1100 */
[----:B-1----:R-:W-:-:S04]  /*7ce0*/  SHF.R.U32.HI R122, RZ, 0x6, R122 ;  /* 0x00000006ff7a7819 */ /* 0x002fc8000001167a */
[----:B------:R-:W-:-:S04]  /*7cf0*/  SGXT.U32 R122, R122, 0x1 ;  /* 0x000000017a7a781a */ /* 0x000fc80000000000 */
[----:B------:R-:W-:-:S04]  /*7d00*/  LOP3.LUT R122, R122, 0x16, RZ, 0xfc, !PT ;  /* 0x000000167a7a7812 */ /* 0x000fc800078efcff */
[----:B------:R-:W-:Y:S02]  /*7d10*/  ISETP.GE.AND P5, PT, R122, UR22, PT ;  /* 0x000000167a007c0c */ /* 0x000fe4000bfa6270 */
[----:B------:R-:W-:Y:S01]  /*7d20*/  SHF.R.U32.HI R122, RZ, 0x6, R123 ;  /* 0x00000006ff7a7819 */ /* 0x000fe2000001167b */
[----:B0-----:R-:W-:-:S03]  /*7d30*/  @!P4 IMAD.MOV.U32 R120, RZ, RZ, R105 ;  /* 0x000000ffff78c224 */ /* 0x001fc600078e0069 */
[----:B------:R-:W-:Y:S01]  /*7d40*/  SGXT.U32 R122, R122, 0x1 ;  /* 0x000000017a7a781a */ /* 0x000fe20000000000 */
[----:B------:R-:W-:-:S03]  /*7d50*/  @!P4 IMAD.MOV.U32 R121, RZ, RZ, R106 ;  /* 0x000000ffff79c224 */ /* 0x000fc600078e006a */
[----:B------:R-:W-:Y:S02]  /*7d60*/  LOP3.LUT R122, R122, 0x18, RZ, 0xfc, !PT ;  /* 0x000000187a7a7812 */ /* 0x000fe400078efcff */
[----:B------:R0:W2:Y:S02]  /*7d70*/  @!P4 LDG.E.U8 R32, desc[UR20][R120.64] ;  /* 0x000000147820c981 */ /* 0x0000a4000c1e1100 */
[----:B------:R-:W-:Y:S02]  /*7d80*/  ISETP.GE.AND P4, PT, R122, UR22, PT ;  /* 0x000000167a007c0c */ /* 0x000fe4000bf86270 */
[----:B------:R-:W-:Y:S01]  /*7d90*/  SHF.R.U32.HI R122, RZ, 0x6, R123 ;  /* 0x00000006ff7a7819 */ /* 0x000fe2000001167b */
[----:B0-----:R-:W-:Y:S02]  /*7da0*/  @!P3 IMAD.MOV.U32 R120, RZ, RZ, R4 ;  /* 0x000000ffff78b224 */ /* 0x001fe400078e0004 */
[----:B------:R-:W-:Y:S01]  /*7db0*/  @!P3 IMAD.MOV.U32 R121, RZ, RZ, R6 ;  /* 0x000000ffff79b224 */ /* 0x000fe200078e0006 */
[----:B------:R-:W-:-:S04]  /*7dc0*/  SGXT.U32 R122, R122, 0x1 ;  /* 0x000000017a7a781a */ /* 0x000fc80000000000 */
[----:B------:R0:W2:Y:S01]  /*7dd0*/  @!P3 LDG.E.U8 R145, desc[UR20][R120.64] ;  /* 0x000000147891b981 */ /* 0x0000a2000c1e1100 */
[----:B------:R-:W-:Y:S01]  /*7de0*/  LOP3.LUT R122, R122, 0x1c, RZ, 0xfc, !PT ;  /* 0x0000001c7a7a7812 */ /* 0x000fe200078efcff */
[----:B0-----:R-:W-:Y:S02]  /*7df0*/  @!P0 IMAD.MOV.U32 R120, RZ, RZ, R35 ;  /* 0x000000ffff788224 */ /* 0x001fe400078e0023 */
[----:B------:R-:W-:-:S05]  /*7e00*/  @!P0 IMAD.MOV.U32 R121, RZ, RZ, R37 ;  /* 0x000000ffff798224 */ /* 0x000fca00078e0025 */
[----:B------:R0:W2:Y:S01]  /*7e10*/  @!P0 LDG.E.U8 R167, desc[UR20][R120.64] ;  /* 0x0000001478a78981 */ /* 0x0000a2000c1e1100 */
[----:B------:R-:W-:Y:S02]  /*7e20*/  ISETP.GE.AND P0, PT, R122, UR22, PT ;  /* 0x000000167a007c0c */ /* 0x000fe4000bf06270 */
[----:B------:R-:W1:Y:S01]  /*7e30*/  S2R R122, SR_TID.X ;  /* 0x00000000007a7919 */ /* 0x000e620000002100 */
[----:B------:R-:W-:-:S04]  /*7e40*/  SHF.R.U32.HI R91, RZ, 0x6, R123 ;  /* 0x00000006ff5b7819 */ /* 0x000fc8000001167b */
[----:B------:R-:W-:Y:S01]  /*7e50*/  SGXT.U32 R91, R91, 0x1 ;  /* 0x000000015b5b781a */ /* 0x000fe20000000000 */
[----:B0-----:R-:W-:-:S03]  /*7e60*/  @!P1 IMAD.MOV.U32 R120, RZ, RZ, R65 ;  /* 0x000000ffff789224 */ /* 0x001fc600078e0041 */
[----:B------:R-:W-:Y:S01]  /*7e70*/  LOP3.LUT R91, R91, 0x1a, RZ, 0xfc, !PT ;  /* 0x0000001a5b5b7812 */ /* 0x000fe200078efcff */
[----:B------:R-:W-:-:S03]  /*7e80*/  @!P1 IMAD.MOV.U32 R121, RZ, RZ, R67 ;  /* 0x000000ffff799224 */ /* 0x000fc600078e0043 */
[----:B------:R-:W-:Y:S02]  /*7e90*/  ISETP.GE.AND P3, PT, R91, UR22, PT ;  /* 0x000000165b007c0c */ /* 0x000fe4000bf66270 */
[----:B------:R-:W-:Y:S01]  /*7ea0*/  LEA.HI R91, R123, 0x1e, RZ, 0x1a ;  /* 0x0000001e7b5b7811 */ /* 0x000fe200078fd0ff */
[----:B------:R0:W2:Y:S03]  /*7eb0*/  @!P1 LDG.E.U8 R61, desc[UR20][R120.64] ;  /* 0x00000014783d9981 */ /* 0x0000a6000c1e1100 */
[----:B------:R-:W-:Y:S01]  /*7ec0*/  ISETP.GE.AND P1, PT, R91, UR22, PT ;  /* 0x000000165b007c0c */ /* 0x000fe2000bf26270 */
[----:B0-----:R-:W-:Y:S01]  /*7ed0*/  @!P5 IMAD.MOV.U32 R120, RZ, RZ, R93 ;  /* 0x000000ffff78d224 */ /* 0x001fe200078e005d */
[----:B-1----:R-:W-:Y:S01]  /*7ee0*/  SHF.R.U32.HI R91, RZ, 0x6, R122 ;  /* 0x00000006ff5b7819 */ /* 0x002fe2000001167a */
[----:B------:R-:W-:-:S03]  /*7ef0*/  @!P5 IMAD.MOV.U32 R121, RZ, RZ, R94 ;  /* 0x000000ffff79d224 */ /* 0x000fc600078e005e */
[----:B------:R-:W-:Y:S02]  /*7f00*/  SGXT.U32 R91, R91, 0x1 ;  /* 0x000000015b5b781a */ /* 0x000fe40000000000 */
[----:B------:R0:W2:Y:S02]  /*7f10*/  @!P5 LDG.E.U8 R0, desc[UR20][R120.64] ;  /* 0x000000147800d981 */ /* 0x0000a4000c1e1100 */
[----:B------:R-:W-:-:S04]  /*7f20*/  LOP3.LUT R91, R91, 0x20, RZ, 0xfc, !PT ;  /* 0x000000205b5b7812 */ /* 0x000fc800078efcff */
[----:B------:R-:W-:Y:S02]  /*7f30*/  ISETP.GE.AND P5, PT, R91, UR22, PT ;  /* 0x000000165b007c0c */ /* 0x000fe4000bfa6270 */
[--C-:B------:R-:W-:Y:S02]  /*7f40*/  SHF.R.U32.HI R91, RZ, 0x6, R122.reuse ;  /* 0x00000006ff5b7819 */ /* 0x100fe4000001167a */
[----:B------:R-:W-:Y:S01]  /*7f50*/  SHF.R.U32.HI R122, RZ, 0x6, R122 ;  /* 0x00000006ff7a7819 */ /* 0x000fe2000001167a */
[----:B0-----:R-:W-:-:S03]  /*7f60*/  @!P4 IMAD.MOV.U32 R120, RZ, RZ, R7 ;  /* 0x000000ffff78c224 */ /* 0x001fc600078e0007 */
[----:B------:R-:W-:Y:S01]  /*7f70*/  SGXT.U32 R122, R122, 0x1 ;  /* 0x000000017a7a781a */ /* 0x000fe20000000000 */
[----:B------:R-:W-:-:S03]  /*7f80*/  @!P4 IMAD.MOV.U32 R121, RZ, RZ, R9 ;  /* 0x000000ffff79c224 */ /* 0x000fc600078e0009 */
[----:B------:R-:W-:Y:S02]  /*7f90*/  LOP3.LUT R122, R122, 0x22, RZ, 0xfc, !PT ;  /* 0x000000227a7a7812 */ /* 0x000fe400078efcff */
[----:B------:R0:W2:Y:S02]  /*7fa0*/  @!P4 LDG.E.U8 R144, desc[UR20][R120.64] ;  /* 0x000000147890c981 */ /* 0x0000a4000c1e1100 */
[----:B------:R-:W-:Y:S02]  /*7fb0*/  ISETP.GE.AND P4, PT, R122, UR22, PT ;  /* 0x000000167a007c0c */ /* 0x000fe4000bf86270 */
[----:B------:R-:W1:Y:S01]  /*7fc0*/  S2R R122, SR_TID.X ;  /* 0x00000000007a7919 */ /* 0x000e620000002100 */
[----:B------:R-:W-:Y:S02]  /*7fd0*/  SGXT.U32 R91, R91, 0x1 ;  /* 0x000000015b5b781a */ /* 0x000fe40000000000 */
[----:B------:R-:W-:Y:S01]  /*7fe0*/  PRMT R163, RZ, 0x7610, R163 ;  /* 0x00007610ffa37816 */ /* 0x000fe200000000a3 */
[----:B0-----:R-:W-:-:S02]  /*7ff0*/  @!P3 IMAD.MOV.U32 R120, RZ, RZ, R36 ;  /* 0x000000ffff78b224 */ /* 0x001fc400078e0024 */
[----:B------:R-:W-:Y:S01]  /*8000*/  @!P3 IMAD.MOV.U32 R121, RZ, RZ, R39 ;  /* 0x000000ffff79b224 */ /* 0x000fe200078e0027 */
[----:B------:R-:W-:-:S04]  /*8010*/  LOP3.LUT R91, R91, 0x28, RZ, 0xfc, !PT ;  /* 0x000000285b5b7812 */ /* 0x000fc800078efcff */
[----:B------:R0:W2:Y:S01]  /*8020*/  @!P3 LDG.E.U8 R163, desc[UR20][R120.64] ;  /* 0x0000001478a3b981 */ /* 0x0000a2000c1e1100 */
[----:B------:R-:W-:Y:S02]  /*8030*/  ISETP.GE.AND P3, PT, R91, UR22, PT ;  /* 0x000000165b007c0c */ /* 0x000fe4000bf66270 */
[----:B------:R-:W-:Y:S01]  /*8040*/  PRMT R62, RZ, 0x7610, R62 ;  /* 0x00007610ff3e7816 */ /* 0x000fe2000000003e */
[----:B0-----:R-:W-:Y:S01]  /*8050*/  @!P0 IMAD.MOV.U32 R120, RZ, RZ, R66 ;  /* 0x000000ffff788224 */ /* 0x001fe200078e0042 */
[--C-:B-1----:R-:W-:Y:S02]  /*8060*/  SHF.R.U32.HI R91, RZ, 0x6, R122.reuse ;  /* 0x00000006ff5b7819 */ /* 0x102fe4000001167a */
[----:B------:R-:W-:Y:S01]  /*8070*/  SHF.R.U32.HI R122, RZ, 0x6, R122 ;  /* 0x00000006ff7a7819 */ /* 0x000fe2000001167a */
[----:B------:R-:W-:-:S03]  /*8080*/  @!P0 IMAD.MOV.U32 R121, RZ, RZ, R69 ;  /* 0x000000ffff798224 */ /* 0x000fc600078e0045 */
[----:B------:R-:W-:Y:S02]  /*8090*/  SGXT.U32 R122, R122, 0x1 ;  /* 0x000000017a7a781a */ /* 0x000fe40000000000 */
[----:B------:R0:W2:Y:S02]  /*80a0*/  @!P0 LDG.E.U8 R62, desc[UR20][R120.64] ;  /* 0x00000014783e8981 */ /* 0x0000a4000c1e1100 */
[----:B------:R-:W-:-:S04]  /*80b0*/  LOP3.LUT R122, R122, 0x24, RZ, 0xfc, !PT ;  /* 0x000000247a7a7812 */ /* 0x000fc800078efcff */
[----:B------:R-:W-:Y:S02]  /*80c0*/  ISETP.GE.AND P0, PT, R122, UR22, PT ;  /* 0x000000167a007c0c */ /* 0x000fe4000bf06270 */
[----:B------:R-:W1:Y:S01]  /*80d0*/  S2R R122, SR_TID.X ;  /* 0x00000000007a7919 */ /* 0x000e620000002100 */
[----:B------:R-:W-:Y:S01]  /*80e0*/  SGXT.U32 R91, R91, 0x1 ;  /* 0x000000015b5b781a */ /* 0x000fe20000000000 */
[----:B0-----:R-:W-:Y:S01]  /*80f0*/  @!P1 IMAD.MOV.U32 R120, RZ, RZ, R107 ;  /* 0x000000ffff789224 */ /* 0x001fe200078e006b */
[----:B------:R-:W-:Y:S01]  /*8100*/  PRMT R2, RZ, 0x7610, R2 ;  /* 0x00007610ff027816 */ /* 0x000fe20000000002 */
[----:B------:R-:W-:Y:S01]  /*8110*/  @!P1 IMAD.MOV.U32 R121, RZ, RZ, R108 ;  /* 0x000000ffff799224 */ /* 0x000fe200078e006c */
[----:B------:R-:W-:-:S04]  /*8120*/  LOP3.LUT R91, R91, 0x30, RZ, 0xfc, !PT ;  /* 0x000000305b5b7812 */ /* 0x000fc800078efcff */
[----:B------:R0:W2:Y:S01]  /*8130*/  @!P1 LDG.E.U8 R2, desc[UR20][R120.64] ;  /* 0x0000001478029981 */ /* 0x0000a2000c1e1100 */
[----:B------:R-:W-:Y:S02]  /*8140*/  ISETP.GE.AND P1, PT, R91, UR22, PT ;  /* 0x000000165b007c0c */ /* 0x000fe4000bf26270 */
[----:B------:R-:W-:Y:S01]  /*8150*/  PRMT R143, RZ, 0x7610, R143 ;  /* 0x00007610ff8f7816 */ /* 0x000fe2000000008f */
[----:B0-----:R-:W-:Y:S02]  /*8160*/  @!P5 IMAD.MOV.U32 R120, RZ, RZ, R8 ;  /* 0x000000ffff78d224 */ /* 0x001fe400078e0008 */
[----:B------:R-:W-:-:S05]  /*8170*/  @!P5 IMAD.MOV.U32 R121, RZ, RZ, R10 ;  /* 0x000000ffff79d224 */ /* 0x000fca00078e000a */
[----:B------:R0:W2:Y:S01]  /*8180*/  @!P5 LDG.E.U8 R143, desc[UR20][R120.64] ;  /* 0x00000014788fd981 */ /* 0x0000a2000c1e1100 */
[----:B-1----:R-:W-:-:S04]  /*8190*/  SHF.R.U32.HI R91, RZ, 0x6, R122 ;  /* 0x00000006ff5b7819 */ /* 0x002fc8000001167a */
[----:B------:R-:W-:-:S04]  /*81a0*/  SGXT.U32 R91, R91, 0x1 ;  /* 0x000000015b5b781a */ /* 0x000fc80000000000 */
[----:B------:R-:W-:-:S04]  /*81b0*/  LOP3.LUT R91, R91, 0x26, RZ, 0xfc, !PT ;  /* 0x000000265b5b7812 */ /* 0x000fc800078efcff */
[----:B------:R-:W-:Y:S02]  /*81c0*/  ISETP.GE.AND P5, PT, R91, UR22, PT ;  /* 0x000000165b007c0c */ /* 0x000fe4000bfa6270 */
[--C-:B------:R-:W-:Y:S02]  /*81d0*/  SHF.R.U32.HI R91, RZ, 0x6, R122.reuse ;  /* 0x00000006ff5b7819 */ /* 0x100fe4000001167a */
[----:B------:R-:W-:Y:S01]  /*81e0*/  SHF.R.U32.HI R122, RZ, 0x6, R122 ;  /* 0x00000006ff7a7819 */ /* 0x000fe2000001167a */
[----:B0-----:R-:W-:Y:S01]  /*81f0*/  @!P4 IMAD.MOV.U32 R120, RZ, RZ, R38 ;  /* 0x000000ffff78c224 */ /* 0x001fe200078e0026 */
[----:B------:R-:W-:Y:S02]  /*8200*/  PRMT R161, RZ, 0x7610, R161 ;  /* 0x00007610ffa17816 */ /* 0x000fe400000000a1 */
        /* <DEDUP_REMOVED lines=32> */
[----:B------:R-:W-:Y:S01]  /*8410*/  @!P5 IMAD.MOV.U32 R121, RZ, RZ, R96 ;  /* 0x000000ffff79d224 */ /* 0x000fe200078e0060 */
[----:B------:R-:W-:-:S04]  /*8420*/  PRMT R140, RZ, 0x7610, R140 ;  /* 0x00007610ff8c7816 */ /* 0x000fc8000000008c */
[----:B------:R0:W2:Y:S01]  /*8430*/  @!P5 LDG.E.U8 R157, desc[UR20][R120.64] ;  /* 0x00000014789dd981 */ /* 0x0000a2000c1e1100 */
[----:B-1----:R-:W-:-:S04]  /*8440*/  SHF.R.U32.HI R91, RZ, 0x6, R122 ;  /* 0x00000006ff5b7819 */ /* 0x002fc8000001167a */
[----:B------:R-:W-:-:S04]  /*8450*/  SGXT.U32 R91, R91, 0x1 ;  /* 0x000000015b5b781a */ /* 0x000fc80000000000 */
[----:B------:R-:W-:Y:S01]  /*8460*/  LOP3.LUT R91, R91, 0x2c, RZ, 0xfc, !PT ;  /* 0x0000002c5b5b7812 */ /* 0x000fe200078efcff */
[----:B0-----:R-:W-:Y:S02]  /*8470*/  @!P4 IMAD.MOV.U32 R120, RZ, RZ, R15 ;  /* 0x000000ffff78c224 */ /* 0x001fe400078e000f */
[----:B------:R-:W-:Y:S01]  /*8480*/  @!P4 IMAD.MOV.U32 R121, RZ, RZ, R17 ;  /* 0x000000ffff79c224 */ /* 0x000fe200078e0011 */
[----:B------:R-:W-:Y:S02]  /*8490*/  ISETP.GE.AND P5, PT, R91, UR22, PT ;  /* 0x000000165b007c0c */ /* 0x000fe4000bfa6270 */
[----:B------:R-:W-:Y:S02]  /*84a0*/  SHF.R.U32.HI R91, RZ, 0x6, R122 ;  /* 0x00000006ff5b7819 */ /* 0x000fe4000001167a */
[----:B------:R-:W-:Y:S01]  /*84b0*/  LEA.HI R122, R122, 0x2e, RZ, 0x1a ;  /* 0x0000002e7a7a7811 */ /* 0x000fe200078fd0ff */
[----:B------:R0:W2:Y:S03]  /*84c0*/  @!P4 LDG.E.U8 R140, desc[UR20][R120.64] ;  /* 0x00000014788cc981 */ /* 0x0000a6000c1e1100 */
[----:B------:R-:W-:-:S02]  /*84d0*/  ISETP.GE.AND P4, PT, R122, UR22, PT ;  /* 0x000000167a007c0c */ /* 0x000fc4000bf86270 */
[----:B------:R-:W1:Y:S01]  /*84e0*/  S2R R122, SR_TID.X ;  /* 0x00000000007a7919 */ /* 0x000e620000002100 */
[----:B------:R-:W3:Y:S01]  /*84f0*/  S2R R124, SR_TID.X ;  /* 0x00000000007c7919 */ /* 0x000ee20000002100 */
[----:B------:R-:W-:Y:S01]  /*8500*/  SGXT.U32 R91, R91, 0x1 ;  /* 0x000000015b5b781a */ /* 0x000fe20000000000 */
[----:B0-----:R-:W-:Y:S01]  /*8510*/  @!P3 IMAD.MOV.U32 R120, RZ, RZ, R16 ;  /* 0x000000ffff78b224 */ /* 0x001fe200078e0010 */
[----:B------:R-:W-:Y:S01]  /*8520*/  PRMT R139, RZ, 0x7610, R139 ;  /* 0x00007610ff8b7816 */ /* 0x000fe2000000008b */
[----:B------:R-:W-:Y:S01]  /*8530*/  @!P3 IMAD.MOV.U32 R121, RZ, RZ, R18 ;  /* 0x000000ffff79b224 */ /* 0x000fe200078e0012 */
[----:B------:R-:W-:Y:S02]  /*8540*/  LOP3.LUT R91, R91, 0x50, RZ, 0xfc, !PT ;  /* 0x000000505b5b7812 */ /* 0x000fe400078efcff */
[----:B------:R-:W-:Y:S02]  /*8550*/  PRMT R128, RZ, 0x7610, R128 ;  /* 0x00007610ff807816 */ /* 0x000fe40000000080 */
[----:B------:R0:W2:Y:S01]  /*8560*/  @!P3 LDG.E.U8 R139, desc[UR20][R120.64] ;  /* 0x00000014788bb981 */ /* 0x0000a2000c1e1100 */
[----:B------:R-:W-:-:S02]  /*8570*/  ISETP.GE.AND P3, PT, R91, UR22, PT ;  /* 0x000000165b007c0c */ /* 0x000fc4000bf66270 */
[----:B------:R-:W-:Y:S01]  /*8580*/  PRMT R138, RZ, 0x7610, R138 ;  /* 0x00007610ff8a7816 */ /* 0x000fe2000000008a */
[----:B0-----:R-:W-:Y:S02]  /*8590*/  @!P0 IMAD.MOV.U32 R120, RZ, RZ, R41 ;  /* 0x000000ffff788224 */ /* 0x001fe400078e0029 */
[----:B------:R-:W-:-:S05]  /*85a0*/  @!P0 IMAD.MOV.U32 R121, RZ, RZ, R43 ;  /* 0x000000ffff798224 */ /* 0x000fca00078e002b */
[----:B------:R0:W2:Y:S01]  /*85b0*/  @!P0 LDG.E.U8 R128, desc[UR20][R120.64] ;  /* 0x0000001478808981 */ /* 0x0000a2000c1e1100 */
[--C-:B-1----:R-:W-:Y:S02]  /*85c0*/  SHF.R.U32.HI R91, RZ, 0x6, R122.reuse ;  /* 0x00000006ff5b7819 */ /* 0x102fe4000001167a */
[----:B------:R-:W-:Y:S02]  /*85d0*/  SHF.R.U32.HI R122, RZ, 0x6, R122 ;  /* 0x00000006ff7a7819 */ /* 0x000fe4000001167a */
[----:B------:R-:W-:Y:S01]  /*85e0*/  SGXT.U32 R91, R91, 0x1 ;  /* 0x000000015b5b781a */ /* 0x000fe20000000000 */
[----:B0-----:R-:W-:Y:S02]  /*85f0*/  @!P1 IMAD.MOV.U32 R120, RZ, RZ, R19 ;  /* 0x000000ffff789224 */ /* 0x001fe400078e0013 */
[----:B------:R-:W-:Y:S01]  /*8600*/  @!P1 IMAD.MOV.U32 R121, RZ, RZ, R21 ;  /* 0x000000ffff799224 */ /* 0x000fe200078e0015 */
[----:B------:R-:W-:Y:S02]  /*8610*/  LOP3.LUT R91, R91, 0x60, RZ, 0xfc, !PT ;  /* 0x000000605b5b7812 */ /* 0x000fe400078efcff */
[----:B------:R-:W-:-:S02]  /*8620*/  SGXT.U32 R122, R122, 0x1 ;  /* 0x000000017a7a781a */ /* 0x000fc40000000000 */
[----:B------:R0:W2:Y:S01]  /*8630*/  @!P1 LDG.E.U8 R138, desc[UR20][R120.64] ;  /* 0x00000014788a9981 */ /* 0x0000a2000c1e1100 */
[----:B------:R-:W-:Y:S02]  /*8640*/  ISETP.GE.AND P1, PT, R91, UR22, PT ;  /* 0x000000165b007c0c */ /* 0x000fe4000bf26270 */
[----:B---3--:R-:W-:Y:S02]  /*8650*/  SHF.R.U32.HI R91, RZ, 0x6, R124 ;  /* 0x00000006ff5b7819 */ /* 0x008fe4000001167c */
[----:B------:R-:W-:Y:S02]  /*8660*/  LOP3.LUT R122, R122, 0x58, RZ, 0xfc, !PT ;  /* 0x000000587a7a7812 */ /* 0x000fe400078efcff */
[----:B------:R-:W-:Y:S01]  /*8670*/  SGXT.U32 R91, R91, 0x1 ;  /* 0x000000015b5b781a */ /* 0x000fe20000000000 */
[----:B------:R-:W-:Y:S01]  /*8680*/  @!P5 IMAD.MOV.U32 R123, RZ, RZ, R73 ;  /* 0x000000ffff7bd224 */ /* 0x000fe200078e0049 */
[----:B------:R-:W-:Y:S01]  /*8690*/  ISETP.GE.AND P0, PT, R122, UR22, PT ;  /* 0x000000167a007c0c */ /* 0x000fe2000bf06270 */
[----:B------:R-:W-:Y:S01]  /*86a0*/  @!P5 IMAD.MOV.U32 R122, RZ, RZ, R71 ;  /* 0x000000ffff7ad224 */ /* 0x000fe200078e0047 */
[----:B0-----:R-:W-:-:S02]  /*86b0*/  PRMT R121, RZ, 0x7610, R121 ;  /* 0x00007610ff797816 */ /* 0x001fc40000000079 */
[----:B------:R-:W-:-:S04]  /*86c0*/  LOP3.LUT R91, R91, 0x32, RZ, 0xfc, !PT ;  /* 0x000000325b5b7812 */ /* 0x000fc800078efcff */
[----:B------:R0:W3:Y:S01]  /*86d0*/  @!P5 LDG.E.U8 R121, desc[UR20][R122.64] ;  /* 0x000000147a79d981 */ /* 0x0000e2000c1e1100 */
[----:B------:R-:W-:Y:S02]  /*86e0*/  ISETP.GE.AND P5, PT, R91, UR22, PT ;  /* 0x000000165b007c0c */ /* 0x000fe4000bfa6270 */
[--C-:B------:R-:W-:Y:S02]  /*86f0*/  SHF.R.U32.HI R91, RZ, 0x6, R124.reuse ;  /* 0x00000006ff5b7819 */ /* 0x100fe4000001167c */
[----:B------:R-:W-:Y:S02]  /*8700*/  SHF.R.U32.HI R124, RZ, 0x6, R124 ;  /* 0x00000006ff7c7819 */ /* 0x000fe4000001167c */
[----:B------:R-:W-:Y:S02]  /*8710*/  PRMT R119, RZ, 0x7610, R119 ;  /* 0x00007610ff777816 */ /* 0x000fe40000000077 */
[----:B------:R-:W-:Y:S01]  /*8720*/  SGXT.U32 R124, R124, 0x1 ;  /* 0x000000017c7c781a */ /* 0x000fe20000000000 */
[----:B0-----:R-:W-:-:S02]  /*8730*/  @!P4 IMAD.MOV.U32 R122, RZ, RZ, R109 ;  /* 0x000000ffff7ac224 */ /* 0x001fc400078e006d */
[----:B------:R-:W-:Y:S01]  /*8740*/  @!P4 IMAD.MOV.U32 R123, RZ, RZ, R110 ;  /* 0x000000ffff7bc224 */ /* 0x000fe200078e006e */
[----:B------:R-:W-:-:S04]  /*8750*/  LOP3.LUT R124, R124, 0x34, RZ, 0xfc, !PT ;  /* 0x000000347c7c7812 */ /* 0x000fc800078efcff */
[----:B------:R0:W2:Y:S01]  /*8760*/  @!P4 LDG.E.U8 R119, desc[UR20][R122.64] ;  /* 0x000000147a77c981 */ /* 0x0000a2000c1e1100 */
[----:B------:R-:W-:Y:S02]  /*8770*/  ISETP.GE.AND P4, PT, R124, UR22, PT ;  /* 0x000000167c007c0c */ /* 0x000fe4000bf86270 */
[----:B------:R-:W1:Y:S01]  /*8780*/  S2R R124, SR_TID.X ;  /* 0x00000000007c7919 */ /* 0x000e620000002100 */
[----:B------:R-:W4:Y:S01]  /*8790*/  S2R R126, SR_TID.X ;  /* 0x00000000007e7919 */ /* 0x000f220000002100 */
[----:B------:R-:W-:Y:S01]  /*87a0*/  SGXT.U32 R91, R91, 0x1 ;  /* 0x000000015b5b781a */ /* 0x000fe20000000000 */
[----:B0-----:R-:W-:Y:S01]  /*87b0*/  @!P3 IMAD.MOV.U32 R122, RZ, RZ, R20 ;  /* 0x000000ffff7ab224 */ /* 0x001fe200078e0014 */
[----:B------:R-:W-:Y:S01]  /*87c0*/  PRMT R137, RZ, 0x7610, R137 ;  /* 0x00007610ff897816 */ /* 0x000fe20000000089 */
[----:B------:R-:W-:Y:S01]  /*87d0*/  @!P3 IMAD.MOV.U32 R123, RZ, RZ, R22 ;  /* 0x000000ffff7bb224 */ /* 0x000fe200078e0016 */
[----:B------:R-:W-:Y:S02]  /*87e0*/  LOP3.LUT R91, R91, 0x68, RZ, 0xfc, !PT ;  /* 0x000000685b5b7812 */ /* 0x000fe400078efcff */
[----:B------:R-:W-:-:S02]  /*87f0*/  PRMT R136, RZ, 0x7610, R136 ;  /* 0x00007610ff887816 */ /* 0x000fc40000000088 */
[----:B------:R0:W2:Y:S01]  /*8800*/  @!P3 LDG.E.U8 R137, desc[UR20][R122.64] ;  /* 0x000000147a89b981 */ /* 0x0000a2000c1e1100 */
[----:B------:R-:W-:Y:S02]  /*8810*/  ISETP.GE.AND P3, PT, R91, UR22, PT ;  /* 0x000000165b007c0c */ /* 0x000fe4000bf66270 */
        /* <DEDUP_REMOVED lines=13> */
[----:B----4-:R-:W-:Y:S02]  /*88f0*/  SHF.R.U32.HI R91, RZ, 0x6, R126 ;  /* 0x00000006ff5b7819 */ /* 0x010fe4000001167e */
[----:B------:R-:W-:Y:S02]  /*8900*/  LOP3.LUT R124, R124, 0x70, RZ, 0xfc, !PT ;  /* 0x000000707c7c7812 */ /* 0x000fe400078efcff */
[----:B------:R-:W-:Y:S01]  /*8910*/  SGXT.U32 R91, R91, 0x1 ;  /* 0x000000015b5b781a */ /* 0x000fe20000000000 */
[----:B------:R-:W-:Y:S01]  /*8920*/  @!P5 IMAD.MOV.U32 R125, RZ, RZ, R44 ;  /* 0x000000ffff7dd224 */ /* 0x000fe200078e002c */
[----:B------:R-:W-:Y:S01]  /*8930*/  ISETP.GE.AND P0, PT, R124, UR22, PT ;  /* 0x000000167c007c0c */ /* 0x000fe2000bf06270 */
[----:B------:R-:W-:Y:S01]  /*8940*/  @!P5 IMAD.MOV.U32 R124, RZ, RZ, R42 ;  /* 0x000000ffff7cd224 */ /* 0x000fe200078e002a */
[----:B0-----:R-:W-:-:S02]  /*8950*/  PRMT R122, RZ, 0x7610, R122 ;  /* 0x00007610ff7a7816 */ /* 0x001fc4000000007a */
[----:B------:R-:W-:-:S04]  /*8960*/  LOP3.LUT R91, R91, 0x36, RZ, 0xfc, !PT ;  /* 0x000000365b5b7812 */ /* 0x000fc800078efcff */
[----:B------:R0:W4:Y:S01]  /*8970*/  @!P5 LDG.E.U8 R122, desc[UR20][R124.64] ;  /* 0x000000147c7ad981 */ /* 0x000122000c1e1100 */
        /* <DEDUP_REMOVED lines=11> */
[----:B------:R-:W-:Y:S02]  /*8a30*/  SGXT.U32 R91, R91, 0x1 ;  /* 0x000000015b5b781a */ /* 0x000fe40000000000 */
[----:B------:R-:W-:Y:S01]  /*8a40*/  PRMT R134, RZ, 0x7610, R134 ;  /* 0x00007610ff867816 */ /* 0x000fe20000000086 */
[----:B0-----:R-:W-:Y:S02]  /*8a50*/  @!P3 IMAD.MOV.U32 R124, RZ, RZ, R26 ;  /* 0x000000ffff7cb224 */ /* 0x001fe400078e001a */
[----:B------:R-:W-:Y:S01]  /*8a60*/  @!P3 IMAD.MOV.U32 R125, RZ, RZ, R28 ;  /* 0x000000ffff7db224 */ /* 0x000fe200078e001c */
[----:B------:R-:W-:-:S02]  /*8a70*/  LOP3.LUT R91, R91, 0x3c, RZ, 0xfc, !PT ;  /* 0x0000003c5b5b7812 */ /* 0x000fc400078efcff */
[----:B------:R-:W-:Y:S02]  /*8a80*/  PRMT R151, RZ, 0x7610, R151 ;  /* 0x00007610ff977816 */ /* 0x000fe40000000097 */
[----:B------:R0:W2:Y:S01]  /*8a90*/  @!P3 LDG.E.U8 R134, desc[UR20][R124.64] ;  /* 0x000000147c86b981 */ /* 0x0000a2000c1e1100 */
[----:B------:R-:W-:Y:S02]  /*8aa0*/  ISETP.GE.AND P3, PT, R91, UR22, PT ;  /* 0x000000165b007c0c */ /* 0x000fe4000bf66270 */
[----:B------:R-:W-:Y:S01]  /*8ab0*/  PRMT R148, RZ, 0x7610, R148 ;  /* 0x00007610ff947816 */ /* 0x000fe20000000094 */
[----:B0-----:R-:W-:Y:S02]  /*8ac0*/  @!P0 IMAD.MOV.U32 R124, RZ, RZ, R29 ;  /* 0x000000ffff7c8224 */ /* 0x001fe400078e001d */
[----:B------:R-:W-:Y:S01]  /*8ad0*/  @!P0 IMAD.MOV.U32 R125, RZ, RZ, R30 ;  /* 0x000000ffff7d8224 */ /* 0x000fe200078e001e */
[----:B------:R-:W-:Y:S01]  /*8ae0*/  PRMT R123, RZ, 0x7610, R123 ;  /* 0x00007610ff7b7816 */ /* 0x000fe2000000007b */
[----:B------:R-:W-:-:S03]  /*8af0*/  @!P5 IMAD.MOV.U32 R127, RZ, RZ, R98 ;  /* 0x000000ffff7fd224 */ /* 0x000fc600078e0062 */
[----:B------:R0:W2:Y:S01]  /*8b00*/  @!P0 LDG.E.U8 R151, desc[UR20][R124.64] ;  /* 0x000000147c978981 */ /* 0x0000a2000c1e1100 */
[----:B-1----:R-:W-:Y:S02]  /*8b10*/  SHF.R.U32.HI R91, RZ, 0x6, R126 ;  /* 0x00000006ff5b7819 */ /* 0x002fe4000001167e */
[----:B------:R-:W-:Y:S02]  /*8b20*/  LEA.HI R126, R126, 0x3e, RZ, 0x1a ;  /* 0x0000003e7e7e7811 */ /* 0x000fe400078fd0ff */
[----:B------:R-:W-:Y:S02]  /*8b30*/  SGXT.U32 R91, R91, 0x1 ;  /* 0x000000015b5b781a */ /* 0x000fe40000000000 */
[----:B------:R-:W-:Y:S01]  /*8b40*/  ISETP.GE.AND P0, PT, R126, UR22, PT ;  /* 0x000000167e007c0c */ /* 0x000fe2000bf06270 */
[----:B0-----:R-:W-:Y:S01]  /*8b50*/  @!P1 IMAD.MOV.U32 R124, RZ, RZ, R165 ;  /* 0x000000ffff7c9224 */ /* 0x001fe200078e00a5 */
[----:B------:R-:W-:Y:S01]  /*8b60*/  LOP3.LUT R91, R91, 0x42, RZ, 0xfc, !PT ;  /* 0x000000425b5b7812 */ /* 0x000fe200078efcff */
[----:B------:R-:W-:-:S02]  /*8b70*/  @!P1 IMAD.MOV.U32 R125, RZ, RZ, R158 ;  /* 0x000000ffff7d9224 */ /* 0x000fc400078e009e */
[----:B------:R-:W-:-:S03]  /*8b80*/  @!P5 IMAD.MOV.U32 R126, RZ, RZ, R97 ;  /* 0x000000ffff7ed224 */ /* 0x000fc600078e0061 */
[----:B------:R0:W2:Y:S01]  /*8b90*/  @!P1 LDG.E.U8 R148, desc[UR20][R124.64] ;  /* 0x000000147c949981 */ /* 0x0000a2000c1e1100 */
[----:B------:R-:W-:Y:S02]  /*8ba0*/  ISETP.GE.AND P1, PT, R91, UR22, PT ;  /* 0x000000165b007c0c */ /* 0x000fe4000bf26270 */
[----:B------:R-:W1:Y:S01]  /*8bb0*/  S2R R91, SR_TID.X ;  /* 0x00000000005b7919 */ /* 0x000e620000002100 */
[----:B------:R0:W2:Y:S02]  /*8bc0*/  @!P5 LDG.E.U8 R123, desc[UR20][R126.64] ;  /* 0x000000147e7bd981 */ /* 0x0000a4000c1e1100 */
[----:B0-----:R-:W-:Y:S02]  /*8bd0*/  PRMT R125, RZ, 0x7610, R125 ;  /* 0x00007610ff7d7816 */ /* 0x001fe4000000007d */
[----:B------:R-:W-:Y:S01]  /*8be0*/  PRMT R124, RZ, 0x7610, R124 ;  /* 0x00007610ff7c7816 */ /* 0x000fe2000000007c */
[----:B------:R-:W-:Y:S02]  /*8bf0*/  @!P4 IMAD.MOV.U32 R126, RZ, RZ, R45 ;  /* 0x000000ffff7ec224 */ /* 0x000fe400078e002d */
[----:B------:R-:W-:-:S05]  /*8c00*/  @!P4 IMAD.MOV.U32 R127, RZ, RZ, R47 ;  /* 0x000000ffff7fc224 */ /* 0x000fca00078e002f */
[----:B------:R0:W2:Y:S02]  /*8c10*/  @!P4 LDG.E.U8 R125, desc[UR20][R126.64] ;  /* 0x000000147e7dc981 */ /* 0x0000a4000c1e1100 */
[----:B0-----:R-:W-:Y:S02]  /*8c20*/  @!P3 IMAD.MOV.U32 R126, RZ, RZ, R75 ;  /* 0x000000ffff7eb224 */ /* 0x001fe400078e004b */
[----:B------:R-:W-:-:S05]  /*8c30*/  @!P3 IMAD.MOV.U32 R127, RZ, RZ, R77 ;  /* 0x000000ffff7fb224 */ /* 0x000fca00078e004d */
[----:B------:R0:W2:Y:S02]  /*8c40*/  @!P3 LDG.E.U8 R124, desc[UR20][R126.64] ;  /* 0x000000147e7cb981 */ /* 0x0000a4000c1e1100 */
[----:B0-----:R-:W0:Y:S01]  /*8c50*/  S2R R127, SR_TID.X ;  /* 0x00000000007f7919 */ /* 0x001e220000002100 */
[----:B-1----:R-:W-:-:S04]  /*8c60*/  SHF.R.U32.HI R91, RZ, 0x6, R91 ;  /* 0x00000006ff5b7819 */ /* 0x002fc8000001165b */
[----:B------:R-:W-:-:S04]  /*8c70*/  SGXT.U32 R91, R91, 0x1 ;  /* 0x000000015b5b781a */ /* 0x000fc80000000000 */
[----:B------:R-:W-:-:S04]  /*8c80*/  LOP3.LUT R91, R91, 0x44, RZ, 0xfc, !PT ;  /* 0x000000445b5b7812 */ /* 0x000fc800078efcff */
[----:B------:R-:W-:Y:S01]  /*8c90*/  ISETP.GE.AND P5, PT, R91, UR22, PT ;  /* 0x000000165b007c0c */ /* 0x000fe2000bfa6270 */
[----:B------:R-:W-:Y:S01]  /*8ca0*/  @!P0 IMAD.MOV.U32 R126, RZ, RZ, R111 ;  /* 0x000000ffff7e8224 */ /* 0x000fe200078e006f */
[----:B------:R-:W-:Y:S02]  /*8cb0*/  PRMT R129, RZ, 0x7610, R129 ;  /* 0x00007610ff817816 */ /* 0x000fe40000000081 */
[--C-:B0-----:R-:W-:Y:S02]  /*8cc0*/  SHF.R.U32.HI R91, RZ, 0x6, R127.reuse ;  /* 0x00000006ff5b7819 */ /* 0x101fe4000001167f */
[----:B------:R-:W-:-:S04]  /*8cd0*/  SHF.R.U32.HI R127, RZ, 0x6, R127 ;  /* 0x00000006ff7f7819 */ /* 0x000fc8000001167f */
[----:B------:R-:W-:-:S04]  /*8ce0*/  SGXT.U32 R127, R127, 0x1 ;  /* 0x000000017f7f781a */ /* 0x000fc80000000000 */
[----:B------:R-:W-:-:S04]  /*8cf0*/  LOP3.LUT R127, R127, 0x46, RZ, 0xfc, !PT ;  /* 0x000000467f7f7812 */ /* 0x000fc800078efcff */
[----:B------:R-:W-:Y:S01]  /*8d00*/  ISETP.GE.AND P4, PT, R127, UR22, PT ;  /* 0x000000167f007c0c */ /* 0x000fe2000bf86270 */
[----:B------:R-:W-:Y:S01]  /*8d10*/  @!P0 IMAD.MOV.U32 R127, RZ, RZ, R112 ;  /* 0x000000ffff7f8224 */ /* 0x000fe200078e0070 */
[----:B------:R-:W-:-:S04]  /*8d20*/  PRMT R130, RZ, 0x7610, R130 ;  /* 0x00007610ff827816 */ /* 0x000fc80000000082 */
[----:B------:R0:W2:Y:S01]  /*8d30*/  @!P0 LDG.E.U8 R129, desc[UR20][R126.64] ;  /* 0x000000147e818981 */ /* 0x0000a2000c1e1100 */
[----:B------:R-:W-:Y:S01]  /*8d40*/  SGXT.U32 R91, R91, 0x1 ;  /* 0x000000015b5b781a */ /* 0x000fe20000000000 */
[----:B0-----:R-:W-:Y:S02]  /*8d50*/  @!P1 IMAD.MOV.U32 R126, RZ, RZ, R46 ;  /* 0x000000ffff7e9224 */ /* 0x001fe400078e002e */
[----:B------:R-:W-:-:S05]  /*8d60*/  @!P1 IMAD.MOV.U32 R127, RZ, RZ, R48 ;  /* 0x000000ffff7f9224 */ /* 0x000fca00078e0030 */
[----:B------:R0:W2:Y:S01]  /*8d70*/  @!P1 LDG.E.U8 R130, desc[UR20][R126.64] ;  /* 0x000000147e829981 */ /* 0x0000a2000c1e1100 */
[----:B------:R-:W-:Y:S01]  /*8d80*/  LOP3.LUT R91, R91, 0x4a, RZ, 0xfc, !PT ;  /* 0x0000004a5b5b7812 */ /* 0x000fe200078efcff */
[----:B0-----:R-:W0:Y:S03]  /*8d90*/  S2R R127, SR_TID.X ;  /* 0x00000000007f7919 */ /* 0x001e260000002100 */
[----:B------:R-:W-:Y:S02]  /*8da0*/  ISETP.GE.AND P3, PT, R91, UR22, PT ;  /* 0x000000165b007c0c */ /* 0x000fe4000bf66270 */
[----:B------:R-:W1:Y:S01]  /*8db0*/  S2R R91, SR_TID.X ;  /* 0x00000000005b7919 */ /* 0x000e620000002100 */
[----:B------:R-:W-:Y:S01]  /*8dc0*/  PRMT R131, RZ, 0x7610, R131 ;  /* 0x00007610ff837816 */ /* 0x000fe20000000083 */
[----:B------:R-:W-:Y:S01]  /*8dd0*/  @!P5 IMAD.MOV.U32 R126, RZ, RZ, R76 ;  /* 0x000000ffff7ed224 */ /* 0x000fe200078e004c */
[----:B------:R-:W-:-:S02]  /*8de0*/  PRMT R132, RZ, 0x7610, R132 ;  /* 0x00007610ff847816 */ /* 0x000fc40000000084 */
[----:B0-----:R-:W-:-:S04]  /*8df0*/  SHF.R.U32.HI R127, RZ, 0x6, R127 ;  /* 0x00000006ff7f7819 */ /* 0x001fc8000001167f */
[----:B------:R-:W-:-:S04]  /*8e00*/  SGXT.U32 R127, R127, 0x1 ;  /* 0x000000017f7f781a */ /* 0x000fc80000000000 */
[----:B------:R-:W-:Y:S02]  /*8e10*/  LOP3.LUT R127, R127, 0x4c, RZ, 0xfc, !PT ;  /* 0x0000004c7f7f7812 */ /* 0x000fe400078efcff */
[----:B-1----:R-:W-:Y:S02]  /*8e20*/  LEA.HI R91, R91, 0x4e, RZ, 0x1a ;  /* 0x0000004e5b5b7811 */ /* 0x002fe400078fd0ff */
[----:B------:R-:W-:Y:S01]  /*8e30*/  ISETP.GE.AND P0, PT, R127, UR22, PT ;  /* 0x000000167f007c0c */ /* 0x000fe2000bf06270 */
[----:B------:R-:W-:Y:S01]  /*8e40*/  @!P5 IMAD.MOV.U32 R127, RZ, RZ, R78 ;  /* 0x000000ffff7fd224 */ /* 0x000fe200078e004e */
[----:B------:R-:W-:Y:S02]  /*8e50*/  ISETP.GE.AND P1, PT, R91, UR22, PT ;  /* 0x000000165b007c0c */ /* 0x000fe4000bf26270 */
[----:B------:R-:W0:Y:S02]  /*8e60*/  S2R R91, SR_TID.X ;  /* 0x00000000005b7919 */ /* 0x000e240000002100 */
[----:B------:R1:W2:Y:S01]  /*8e70*/  @!P5 LDG.E.U8 R131, desc[UR20][R126.64] ;  /* 0x000000147e83d981 */ /* 0x0002a2000c1e1100 */
[----:B------:R-:W-:Y:S01]  /*8e80*/  PRMT R133, RZ, 0x7610, R133 ;  /* 0x00007610ff857816 */ /* 0x000fe20000000085 */
[----:B-1----:R-:W-:-:S02]  /*8e90*/  @!P4 IMAD.MOV.U32 R126, RZ, RZ, R99 ;  /* 0x000000ffff7ec224 */ /* 0x002fc400078e0063 */
[----:B------:R-:W-:-:S05]  /*8ea0*/  @!P4 IMAD.MOV.U32 R127, RZ, RZ, R100 ;  /* 0x000000ffff7fc224 */ /* 0x000fca00078e0064 */
[----:B------:R1:W2:Y:S02]  /*8eb0*/  @!P4 LDG.E.U8 R132, desc[UR20][R126.64] ;  /* 0x000000147e84c981 */ /* 0x0002a4000c1e1100 */
[----:B-1----:R-:W-:Y:S02]  /*8ec0*/  @!P3 IMAD.MOV.U32 R126, RZ, RZ, R49 ;  /* 0x000000ffff7eb224 */ /* 0x002fe400078e0031 */
[----:B------:R-:W-:-:S05]  /*8ed0*/  @!P3 IMAD.MOV.U32 R127, RZ, RZ, R50 ;  /* 0x000000ffff7fb224 */ /* 0x000fca00078e0032 */
[----:B------:R1:W2:Y:S02]  /*8ee0*/  @!P3 LDG.E.U8 R133, desc[UR20][R126.64] ;  /* 0x000000147e85b981 */ /* 0x0002a4000c1e1100 */
[----:B-1----:R-:W1:Y:S01]  /*8ef0*/  S2R R127, SR_TID.X ;  /* 0x00000000007f7919 */ /* 0x002e620000002100 */
[----:B0-----:R-:W-:-:S04]  /*8f00*/  SHF.R.U32.HI R91, RZ, 0x6, R91 ;  /* 0x00000006ff5b7819 */ /* 0x001fc8000001165b */
[----:B------:R-:W-:-:S04]  /*8f10*/  SGXT.U32 R91, R91, 0x1 ;  /* 0x000000015b5b781a */ /* 0x000fc80000000000 */
[----:B------:R-:W-:-:S04]  /*8f20*/  LOP3.LUT R91, R91, 0x52, RZ, 0xfc, !PT ;  /* 0x000000525b5b7812 */ /* 0x000fc800078efcff */
[----:B------:R-:W-:Y:S01]  /*8f30*/  ISETP.GE.AND P5, PT, R91, UR22, PT ;  /* 0x000000165b007c0c */ /* 0x000fe2000bfa6270 */
[----:B------:R-:W-:Y:S01]  /*8f40*/  @!P0 IMAD.MOV.U32 R126, RZ, RZ, R79 ;  /* 0x000000ffff7e8224 */ /* 0x000fe200078e004f */
[----:B------:R-:W-:Y:S02]  /*8f50*/  PRMT R149, RZ, 0x7610, R149 ;  /* 0x00007610ff957816 */ /* 0x000fe40000000095 */
[--C-:B-1----:R-:W-:Y:S02]  /*8f60*/  SHF.R.U32.HI R91, RZ, 0x6, R127.reuse ;  /* 0x00000006ff5b7819 */ /* 0x102fe4000001167f */
[----:B------:R-:W-:Y:S02]  /*8f70*/  SHF.R.U32.HI R127, RZ, 0x6, R127 ;  /* 0x00000006ff7f7819 */ /* 0x000fe4000001167f */
[----:B------:R-:W-:Y:S02]  /*8f80*/  SGXT.U32 R91, R91, 0x1 ;  /* 0x000000015b5b781a */ /* 0x000fe40000000000 */
[----:B------:R-:W-:-:S02]  /*8f90*/  SGXT.U32 R127, R127, 0x1 ;  /* 0x000000017f7f781a */ /* 0x000fc40000000000 */
[----:B------:R-:W-:Y:S02]  /*8fa0*/  LOP3.LUT R91, R91, 0x56, RZ, 0xfc, !PT ;  /* 0x000000565b5b7812 */ /* 0x000fe400078efcff */
[----:B------:R-:W-:Y:S02]  /*8fb0*/  LOP3.LUT R127, R127, 0x54, RZ, 0xfc, !PT ;  /* 0x000000547f7f7812 */ /* 0x000fe400078efcff */
[----:B------:R-:W-:Y:S02]  /*8fc0*/  ISETP.GE.AND P3, PT, R91, UR22, PT ;  /* 0x000000165b007c0c */ /* 0x000fe4000bf66270 */
[----:B------:R-:W0:Y:S01]  /*8fd0*/  S2R R91, SR_TID.X ;  /* 0x00000000005b7919 */ /* 0x000e220000002100 */
[----:B------:R-:W-:Y:S01]  /*8fe0*/  ISETP.GE.AND P4, PT, R127, UR22, PT ;  /* 0x000000167f007c0c */ /* 0x000fe2000bf86270 */
[----:B------:R-:W-:Y:S01]  /*8ff0*/  @!P0 IMAD.MOV.U32 R127, RZ, RZ, R80 ;  /* 0x000000ffff7f8224 */ /* 0x000fe200078e0050 */
[----:B------:R-:W-:-:S04]  /*9000*/  PRMT R150, RZ, 0x7610, R150 ;  /* 0x00007610ff967816 */ /* 0x000fc80000000096 */
        /* <DEDUP_REMOVED lines=8> */
[----:B------:R-:W-:Y:S02]  /*9090*/  ISETP.GE.AND P1, PT, R91, UR22, PT ;  /* 0x000000165b007c0c */ /* 0x000fe4000bf26270 */
[----:B------:R-:W0:Y:S01]  /*90a0*/  S2R R91, SR_TID.X ;  /* 0x00000000005b7919 */ /* 0x000e220000002100 */
[----:B------:R-:W-:Y:S01]  /*90b0*/  PRMT R152, RZ, 0x7610, R152 ;  /* 0x00007610ff987816 */ /* 0x000fe20000000098 */
[----:B------:R-:W-:Y:S01]  /*90c0*/  @!P5 IMAD.MOV.U32 R126, RZ, RZ, R51 ;  /* 0x000000ffff7ed224 */ /* 0x000fe200078e0033 */
[----:B-1----:R-:W-:-:S04]  /*90d0*/  SHF.R.U32.HI R127, RZ, 0x6, R127 ;  /* 0x00000006ff7f7819 */ /* 0x002fc8000001167f */
[----:B------:R-:W-:-:S04]  /*90e0*/  SGXT.U32 R127, R127, 0x1 ;  /* 0x000000017f7f781a */ /* 0x000fc80000000000 */
[----:B------:R-:W-:-:S04]  /*90f0*/  LOP3.LUT R127, R127, 0x5a, RZ, 0xfc, !PT ;  /* 0x0000005a7f7f7812 */ /* 0x000fc800078efcff */
[----:B------:R-:W-:Y:S01]  /*9100*/  ISETP.GE.AND P0, PT, R127, UR22, PT ;  /* 0x000000167f007c0c */ /* 0x000fe2000bf06270 */
[----:B------:R-:W-:Y:S01]  /*9110*/  @!P5 IMAD.MOV.U32 R127, RZ, RZ, R53 ;  /* 0x000000ffff7fd224 */ /* 0x000fe200078e0035 */
[----:B------:R-:W-:-:S04]  /*9120*/  PRMT R153, RZ, 0x7610, R153 ;  /* 0x00007610ff997816 */ /* 0x000fc80000000099 */
[----:B------:R1:W2:Y:S01]  /*9130*/  @!P5 LDG.E.U8 R152, desc[UR20][R126.64] ;  /* 0x000000147e98d981 */ /* 0x0002a2000c1e1100 */
[----:B------:R-:W-:Y:S01]  /*9140*/  PRMT R154, RZ, 0x7610, R154 ;  /* 0x00007610ff9a7816 */ /* 0x000fe2000000009a */
[----:B-1----:R-:W-:Y:S02]  /*9150*/  @!P4 IMAD.MOV.U32 R126, RZ, RZ, R81 ;  /* 0x000000ffff7ec224 */ /* 0x002fe400078e0051 */
[----:B------:R-:W-:-:S05]  /*9160*/  @!P4 IMAD.MOV.U32 R127, RZ, RZ, R84 ;  /* 0x000000ffff7fc224 */ /* 0x000fca00078e0054 */
[----:B------:R1:W2:Y:S02]  /*9170*/  @!P4 LDG.E.U8 R153, desc[UR20][R126.64] ;  /* 0x000000147e99c981 */ /* 0x0002a4000c1e1100 */
[----:B-1----:R-:W-:Y:S02]  /*9180*/  @!P3 IMAD.MOV.U32 R126, RZ, RZ, R101 ;  /* 0x000000ffff7eb224 */ /* 0x002fe400078e0065 */
[----:B------:R-:W-:-:S05]  /*9190*/  @!P3 IMAD.MOV.U32 R127, RZ, RZ, R102 ;  /* 0x000000ffff7fb224 */ /* 0x000fca00078e0066 */
[----:B------:R0:W2:Y:S01]  /*91a0*/  @!P3 LDG.E.U8 R154, desc[UR20][R126.64] ;  /* 0x000000147e9ab981 */ /* 0x0000a2000c1e1100 */
[----:B------:R-:W-:Y:S02]  /*91b0*/  PRMT R159, RZ, 0x7610, R159 ;  /* 0x00007610ff9f7816 */ /* 0x000fe4000000009f */
[----:B0-----:R-:W-:Y:S01]  /*91c0*/  LEA.HI R127, R91, 0x5e, RZ, 0x1a ;  /* 0x0000005e5b7f7811 */ /* 0x001fe200078fd0ff */
[----:B------:R-:W-:-:S03]  /*91d0*/  @!P0 IMAD.MOV.U32 R126, RZ, RZ, R52 ;  /* 0x000000ffff7e8224 */ /* 0x000fc600078e0034 */
[----:B------:R-:W-:Y:S01]  /*91e0*/  ISETP.GE.AND P3, PT, R127, UR22, PT ;  /* 0x000000167f007c0c */ /* 0x000fe2000bf66270 */
[----:B------:R-:W-:Y:S01]  /*91f0*/  @!P0 IMAD.MOV.U32 R127, RZ, RZ, R55 ;  /* 0x000000ffff7f8224 */ /* 0x000fe200078e0037 */
[----:B------:R-:W-:-:S04]  /*9200*/  PRMT R160, RZ, 0x7610, R160 ;  /* 0x00007610ffa07816 */ /* 0x000fc800000000a0 */
[----:B------:R0:W2:Y:S01]  /*9210*/  @!P0 LDG.E.U8 R159, desc[UR20][R126.64] ;  /* 0x000000147e9f8981 */ /* 0x0000a2000c1e1100 */
[----:B------:R-:W-:Y:S01]  /*9220*/  PRMT R164, RZ, 0x7610, R164 ;  /* 0x00007610ffa47816 */ /* 0x000fe200000000a4 */
[----:B0-----:R-:W-:Y:S02]  /*9230*/  @!P1 IMAD.MOV.U32 R126, RZ, RZ, R82 ;  /* 0x000000ffff7e9224 */ /* 0x001fe400078e0052 */
[----:B------:R-:W-:-:S05]  /*9240*/  @!P1 IMAD.MOV.U32 R127, RZ, RZ, R85 ;  /* 0x000000ffff7f9224 */ /* 0x000fca00078e0055 */
[----:B------:R0:W2:Y:S02]  /*9250*/  @!P1 LDG.E.U8 R160, desc[UR20][R126.64] ;  /* 0x000000147ea09981 */ /* 0x0000a4000c1e1100 */
[----:B0-----:R-:W-:Y:S02]  /*9260*/  @!P3 IMAD.MOV.U32 R126, RZ, RZ, R115 ;  /* 0x000000ffff7eb224 */ /* 0x001fe400078e0073 */
[----:B------:R-:W-:-:S05]  /*9270*/  @!P3 IMAD.MOV.U32 R127, RZ, RZ, R116 ;  /* 0x000000ffff7fb224 */ /* 0x000fca00078e0074 */
[----:B------:R0:W2:Y:S02]  /*9280*/  @!P3 LDG.E.U8 R164, desc[UR20][R126.64] ;  /* 0x000000147ea4b981 */ /* 0x0000a4000c1e1100 */
[----:B0-----:R-:W0:Y:S01]  /*9290*/  S2R R127, SR_TID.X ;  /* 0x00000000007f7919 */ /* 0x001e220000002100 */
[----:B------:R-:W-:-:S04]  /*92a0*/  SHF.R.U32.HI R91, RZ, 0x6, R91 ;  /* 0x00000006ff5b7819 */ /* 0x000fc8000001165b */
[----:B------:R-:W-:-:S04]  /*92b0*/  SGXT.U32 R91, R91, 0x1 ;  /* 0x000000015b5b781a */ /* 0x000fc80000000000 */
[----:B------:R-:W-:-:S04]  /*92c0*/  LOP3.LUT R91, R91, 0x62, RZ, 0xfc, !PT ;  /* 0x000000625b5b7812 */ /* 0x000fc800078efcff */
[----:B------:R-:W-:Y:S02]  /*92d0*/  ISETP.GE.AND P0, PT, R91, UR22, PT ;  /* 0x000000165b007c0c */ /* 0x000fe4000bf06270 */
[----:B0-----:R-:W-:-:S04]  /*92e0*/  SHF.R.U32.HI R127, RZ, 0x6, R127 ;  /* 0x00000006ff7f7819 */ /* 0x001fc8000001167f */
[----:B------:R-:W-:-:S04]  /*92f0*/  SGXT.U32 R127, R127, 0x1 ;  /* 0x000000017f7f781a */ /* 0x000fc80000000000 */
[----:B------:R-:W-:-:S04]  /*9300*/  LOP3.LUT R127, R127, 0x64, RZ, 0xfc, !PT ;  /* 0x000000647f7f7812 */ /* 0x000fc800078efcff */
[----:B------:R-:W-:Y:S01]  /*9310*/  ISETP.GE.AND P1, PT, R127, UR22, PT ;  /* 0x000000167f007c0c */ /* 0x000fe2000bf26270 */
[----:B------:R-:W-:Y:S01]  /*9320*/  @!P0 IMAD.MOV.U32 R126, RZ, RZ, R54 ;  /* 0x000000ffff7e8224 */ /* 0x000fe200078e0036 */
[----:B------:R-:W-:Y:S01]  /*9330*/  PRMT R166, RZ, 0x7610, R166 ;  /* 0x00007610ffa67816 */ /* 0x000fe200000000a6 */
[----:B------:R-:W-:Y:S01]  /*9340*/  @!P0 IMAD.MOV.U32 R127, RZ, RZ, R56 ;  /* 0x000000ffff7f8224 */ /* 0x000fe200078e0038 */
[----:B------:R-:W-:Y:S01]  /*9350*/  PRMT R168, RZ, 0x7610, R168 ;  /* 0x00007610ffa87816 */ /* 0x000fe200000000a8 */
[----:B------:R-:W0:Y:S03]  /*9360*/  S2R R91, SR_TID.X ;  /* 0x00000000005b7919 */ /* 0x000e260000002100 */
[----:B------:R1:W2:Y:S05]  /*9370*/  @!P0 LDG.E.U8 R166, desc[UR20][R126.64] ;  /* 0x000000147ea68981 */ /* 0x0002aa000c1e1100 */
[----:B-1----:R-:W-:-:S02]  /*9380*/  @!P1 IMAD.MOV.U32 R126, RZ, RZ, R83 ;  /* 0x000000ffff7e9224 */ /* 0x002fc400078e0053 */
        /* <DEDUP_REMOVED lines=8> */
[----:B-1----:R-:W-:-:S04]  /*9410*/  SHF.R.U32.HI R127, RZ, 0x6, R127 ;  /* 0x00000006ff7f7819 */ /* 0x002fc8000001167f */
[----:B------:R-:W-:-:S04]  /*9420*/  SGXT.U32 R127, R127, 0x1 ;  /* 0x000000017f7f781a */ /* 0x000fc80000000000 */
[----:B------:R-:W-:-:S04]  /*9430*/  LOP3.LUT R127, R127, 0x6a, RZ, 0xfc, !PT ;  /* 0x0000006a7f7f7812 */ /* 0x000fc800078efcff */
[----:B------:R-:W-:Y:S01]  /*9440*/  ISETP.GE.AND P1, PT, R127, UR22, PT ;  /* 0x000000167f007c0c */ /* 0x000fe2000bf26270 */
[----:B------:R-:W-:Y:S01]  /*9450*/  @!P0 IMAD.MOV.U32 R126, RZ, RZ, R103 ;  /* 0x000000ffff7e8224 */ /* 0x000fe200078e0067 */
[----:B------:R-:W-:Y:S01]  /*9460*/  PRMT R170, RZ, 0x7610, R170 ;  /* 0x00007610ffaa7816 */ /* 0x000fe200000000aa */
[----:B------:R-:W-:Y:S01]  /*9470*/  @!P0 IMAD.MOV.U32 R127, RZ, RZ, R104 ;  /* 0x000000ffff7f8224 */ /* 0x000fe200078e0068 */
[----:B------:R-:W-:-:S04]  /*9480*/  PRMT R172, RZ, 0x7610, R172 ;  /* 0x00007610ffac7816 */ /* 0x000fc800000000ac */
[----:B------:R1:W2:Y:S05]  /*9490*/  @!P0 LDG.E.U8 R170, desc[UR20][R126.64] ;  /* 0x000000147eaa8981 */ /* 0x0002aa000c1e1100 */
        /* <DEDUP_REMOVED lines=8> */
[----:B------:R-:W-:Y:S02]  /*9520*/  PRMT R174, RZ, 0x7610, R174 ;  /* 0x00007610ffae7816 */ /* 0x000fe400000000ae */
[----:B-1----:R-:W-:-:S04]  /*9530*/  LEA.HI R127, R127, 0x6e, RZ, 0x1a ;  /* 0x0000006e7f7f7811 */ /* 0x002fc800078fd0ff */
[----:B------:R-:W-:-:S05]  /*9540*/  ISETP.GE.AND P1, PT, R127, UR22, PT ;  /* 0x000000167f007c0c */ /* 0x000fca000bf26270 */
[----:B------:R-:W-:Y:S02]  /*9550*/  @!P0 IMAD.MOV.U32 R126, RZ, RZ, R87 ;  /* 0x000000ffff7e8224 */ /* 0x000fe400078e0057 */
[----:B------:R-:W-:Y:S01]  /*9560*/  @!P0 IMAD.MOV.U32 R127, RZ, RZ, R88 ;  /* 0x000000ffff7f8224 */ /* 0x000fe200078e0058 */
[----:B------:R-:W-:Y:S01]  /*9570*/  PRMT R176, RZ, 0x7610, R176 ;  /* 0x00007610ffb07816 */ /* 0x000fe200000000b0 */
[----:B------:R-:W0:Y:S03]  /*9580*/  S2R R91, SR_TID.X ;  /* 0x00000000005b7919 */ /* 0x000e260000002100 */
        /* <DEDUP_REMOVED lines=9> */
[----:B-1----:R-:W-:-:S04]  /*9620*/  SHF.R.U32.HI R127, RZ, 0x6, R127 ;  /* 0x00000006ff7f7819 */ /* 0x002fc8000001167f */
        /* <DEDUP_REMOVED lines=11> */
[----:B------:R1:W3:Y:S02]  /*96e0*/  @!P1 LDG.E.U8 R180, desc[UR20][R126.64] ;  /* 0x000000147eb49981 */ /* 0x0002e4000c1e1100 */
        /* <DEDUP_REMOVED lines=14> */
[----:B------:R1:W3:Y:S05]  /*97d0*/  @!P0 LDG.E.U8 R182, desc[UR20][R126.64] ;  /* 0x000000147eb68981 */ /* 0x0002ea000c1e1100 */
[----:B-1----:R-:W-:Y:S02]  /*97e0*/  @!P1 IMAD.MOV.U32 R126, RZ, RZ, R171 ;  /* 0x000000ffff7e9224 */ /* 0x002fe400078e00ab */
        /* <DEDUP_REMOVED lines=8> */
[----:B------:R-:W-:Y:S02]  /*9870*/  PRMT R186, RZ, 0x7610, R186 ;  /* 0x00007610ffba7816 */ /* 0x000fe400000000ba */
[----:B-1----:R-:W-:-:S04]  /*9880*/  LEA.HI R127, R127, 0x7e, RZ, 0x1a ;  /* 0x0000007e7f7f7811 */ /* 0x002fc800078fd0ff */
[----:B------:R-:W-:-:S04]  /*9890*/  ISETP.GE.AND P1, PT, R127, UR22, PT ;  /* 0x000000167f007c0c */ /* 0x000fc8000bf26270 */
[----:B------:R-:W-:Y:S02]  /*98a0*/  @!P0 IMAD.MOV.U32 R126, RZ, RZ, R175 ;  /* 0x000000ffff7e8224 */ /* 0x000fe400078e00af */
[----:B------:R-:W-:Y:S01]  /*98b0*/  @!P0 IMAD.MOV.U32 R127, RZ, RZ, R173 ;  /* 0x000000ffff7f8224 */ /* 0x000fe200078e00ad */
[----:B------:R-:W-:-:S04]  /*98c0*/  PRMT R188, RZ, 0x7610, R188 ;  /* 0x00007610ffbc7816 */ /* 0x000fc800000000bc */
[----:B------:R1:W3:Y:S02]  /*98d0*/  @!P0 LDG.E.U8 R186, desc[UR20][R126.64] ;  /* 0x000000147eba8981 */ /* 0x0002e4000c1e1100 */
[----:B-1----:R-:W-:Y:S02]  /*98e0*/  @!P1 IMAD.MOV.U32 R126, RZ, RZ, R179 ;  /* 0x000000ffff7e9224 */ /* 0x002fe400078e00b3 */
[----:B------:R-:W-:Y:S01]  /*98f0*/  @!P1 IMAD.MOV.U32 R127, RZ, RZ, R177 ;  /* 0x000000ffff7f9224 */ /* 0x000fe200078e00b1 */
[----:B0-----:R-:W-:-:S04]  /*9900*/  LOP3.LUT R91, R91, 0x7f, RZ, 0xc0, !PT ;  /* 0x0000007f5b5b7812 */ /* 0x001fc800078ec0ff */
[----:B------:R0:W3:Y:S01]  /*9910*/  @!P1 LDG.E.U8 R188, desc[UR20][R126.64] ;  /* 0x000000147ebc9981 */ /* 0x0000e2000c1e1100 */
[----:B------:R-:W-:Y:S01]  /*9920*/  BAR.SYNC.DEFER_BLOCKING 0x0 ;  /* 0x0000000000007b1d */ /* 0x000fe20000010000 */
[----:B------:R-:W-:Y:S02]  /*9930*/  ISETP.GE.AND P0, PT, R91, UR22, PT ;  /* 0x000000165b007c0c */ /* 0x000fe4000bf06270 */
[----:B------:R-:W-:Y:S02]  /*9940*/  PRMT R190, RZ, 0x7610, R190 ;  /* 0x00007610ffbe7816 */ /* 0x000fe400000000be */
[----:B------:R-:W-:-:S09]  /*9950*/  PRMT R192, RZ, 0x7610, R192 ;  /* 0x00007610ffc07816 */ /* 0x000fd200000000c0 */
[----:B0-----:R-:W-:Y:S02]  /*9960*/  @!P0 IMAD.MOV.U32 R126, RZ, RZ, R183 ;  /* 0x000000ffff7e8224 */ /* 0x001fe400078e00b7 */
[----:B------:R-:W-:Y:S01]  /*9970*/  @!P0 IMAD.MOV.U32 R127, RZ, RZ, R181 ;  /* 0x000000ffff7f8224 */ /* 0x000fe200078e00b5 */
[----:B------:R-:W-:-:S04]  /*9980*/  PRMT R194, RZ, 0x7610, R194 ;  /* 0x00007610ffc27816 */ /* 0x000fc800000000c2 */
[----:B------:R0:W3:Y:S02]  /*9990*/  @!P0 LDG.E.U8 R190, desc[UR20][R126.64] ;  /* 0x000000147ebe8981 */ /* 0x0000e4000c1e1100 */
[----:B0-----:R-:W-:Y:S02]  /*99a0*/  @!P0 IMAD.MOV.U32 R126, RZ, RZ, R209 ;  /* 0x000000ffff7e8224 */ /* 0x001fe400078e00d1 */
[----:B------:R-:W-:-:S05]  /*99b0*/  @!P0 IMAD.MOV.U32 R127, RZ, RZ, R208 ;  /* 0x000000ffff7f8224 */ /* 0x000fca00078e00d0 */
[----:B------:R0:W3:Y:S01]  /*99c0*/  @!P0 LDG.E.U8 R192, desc[UR20][R126.64] ;  /* 0x000000147ec08981 */ /* 0x0000e2000c1e1100 */
[----:B------:R-:W-:Y:S01]  /*99d0*/  PRMT R196, RZ, 0x7610, R196 ;  /* 0x00007610ffc47816 */ /* 0x000fe200000000c4 */
        /* <DEDUP_REMOVED lines=14> */
[----:B------:R0:W3:Y:S04]  /*9ac0*/  @!P0 LDG.E.U8 R200, desc[UR20][R126.64] ;  /* 0x000000147ec88981 */ /* 0x0000e8000c1e1100 */
[----:B------:R1:W-:Y:S01]  /*9ad0*/  STS.U8 [R91+UR9+0x2000], R147 ;  /* 0x002000935b007988 */ /* 0x0003e20008000009 */
[----:B0-----:R-:W-:Y:S02]  /*9ae0*/  @!P0 IMAD.MOV.U32 R126, RZ, RZ, R227 ;  /* 0x000000ffff7e8224 */ /* 0x001fe400078e00e3 */
[----:B------:R-:W-:Y:S01]  /*9af0*/  @!P0 IMAD.MOV.U32 R127, RZ, RZ, R226 ;  /* 0x000000ffff7f8224 */ /* 0x000fe200078e00e2 */
[----:B-1----:R-:W-:-:S04]  /*9b00*/  PRMT R147, RZ, 0x7610, R147 ;  /* 0x00007610ff937816 */ /* 0x002fc80000000093 */
[----:B------:R0:W3:Y:S04]  /*9b10*/  @!P0 LDG.E.U8 R202, desc[UR20][R126.64] ;  /* 0x000000147eca8981 */ /* 0x0000e8000c1e1100 */
[----:B------:R1:W-:Y:S01]  /*9b20*/  STS.U8 [R91+UR9+0x2200], R146 ;  /* 0x002200925b007988 */ /* 0x0003e20008000009 */
[----:B0-----:R-:W-:Y:S02]  /*9b30*/  @!P0 IMAD.MOV.U32 R126, RZ, RZ, R245 ;  /* 0x000000ffff7e8224 */ /* 0x001fe400078e00f5 */
[----:B------:R-:W-:Y:S01]  /*9b40*/  @!P0 IMAD.MOV.U32 R127, RZ, RZ, R244 ;  /* 0x000000ffff7f8224 */ /* 0x000fe200078e00f4 */
[----:B-1----:R-:W-:-:S04]  /*9b50*/  PRMT R146, RZ, 0x7610, R146 ;  /* 0x00007610ff927816 */ /* 0x002fc80000000092 */
[----:B------:R0:W3:Y:S04]  /*9b60*/  @!P0 LDG.E.U8 R147, desc[UR20][R126.64] ;  /* 0x000000147e938981 */ /* 0x0000e8000c1e1100 */
[----:B--2---:R1:W-:Y:S01]  /*9b70*/  STS.U8 [R91+UR9+0x2400], R145 ;  /* 0x002400915b007988 */ /* 0x0043e20008000009 */
[----:B0-----:R-:W-:Y:S02]  /*9b80*/  @!P0 IMAD.MOV.U32 R126, RZ, RZ, R191 ;  /* 0x000000ffff7e8224 */ /* 0x001fe400078e00bf */
[----:B------:R-:W-:Y:S01]  /*9b90*/  @!P0 IMAD.MOV.U32 R127, RZ, RZ, R189 ;  /* 0x000000ffff7f8224 */ /* 0x000fe200078e00bd */
[----:B-1----:R-:W-:-:S04]  /*9ba0*/  PRMT R145, RZ, 0x7610, R145 ;  /* 0x00007610ff917816 */ /* 0x002fc80000000091 */
[----:B------:R0:W2:Y:S04]  /*9bb0*/  @!P0 LDG.E.U8 R146, desc[UR20][R126.64] ;  /* 0x000000147e928981 */ /* 0x0000a8000c1e1100 */
[----:B------:R1:W-:Y:S01]  /*9bc0*/  STS.U8 [R91+UR9+0x2600], R144 ;  /* 0x002600905b007988 */ /* 0x0003e20008000009 */
        /* <DEDUP_REMOVED lines=63> */
[----:B------:R0:W2:Y:S02]  /*9fc0*/  @!P0 LDG.E.U8 R151, desc[UR20][R126.64] ;  /* 0x000000147e978981 */ /* 0x0000a4000c1e1100 */
[----:B0-----:R-:W-:Y:S02]  /*9fd0*/  @!P0 IMAD.MOV.U32 R126, RZ, RZ, R235 ;  /* 0x000000ffff7e8224 */ /* 0x001fe400078e00eb */
[----:B------:R-:W-:-:S05]  /*9fe0*/  @!P0 IMAD.MOV.U32 R127, RZ, RZ, R234 ;  /* 0x000000ffff7f8224 */ /* 0x000fca00078e00ea */
[----:B------:R0:W2:Y:S04]  /*9ff0*/  @!P0 LDG.E.U8 R148, desc[UR20][R126.64] ;  /* 0x000000147e948981 */ /* 0x0000a8000c1e1100 */
[----:B------:R-:W0:Y:S01]  /*a000*/  LDL R127, [R1] ;  /* 0x00000000017f7983 */ /* 0x000e220000100800 */
[----:B------:R-:W-:-:S05]  /*a010*/  LOP3.LUT R91, R91, 0x10, RZ, 0x3c, !PT ;  /* 0x000000105b5b7812 */ /* 0x000fca00078e3cff */
[----:B------:R1:W-:Y:S04]  /*a020*/  STS.U8 [R91+UR9+0x2080], R236 ;  /* 0x002080ec5b007988 */ /* 0x0003e80008000009 */
[----:B------:R4:W-:Y:S01]  /*a030*/  STS.U8 [R91+UR9+0x2280], R238 ;  /* 0x002280ee5b007988 */ /* 0x0009e20008000009 */
[----:B-1----:R-:W-:Y:S02]  /*a040*/  PRMT R236, RZ, 0x7610, R236 ;  /* 0x00007610ffec7816 */ /* 0x002fe400000000ec */
[----:B----4-:R-:W-:Y:S01]  /*a050*/  PRMT R238, RZ, 0x7610, R238 ;  /* 0x00007610ffee7816 */ /* 0x010fe200000000ee */
[----:B------:R1:W-:Y:S04]  /*a060*/  STS.U8 [R91+UR9+0x2480], R167 ;  /* 0x002480a75b007988 */ /* 0x0003e80008000009 */
[----:B------:R4:W-:Y:S01]  /*a070*/  STS.U8 [R91+UR9+0x2680], R163 ;  /* 0x002680a35b007988 */ /* 0x0009e20008000009 */
[----:B-1----:R-:W-:-:S02]  /*a080*/  PRMT R167, RZ, 0x7610, R167 ;  /* 0x00007610ffa77816 */ /* 0x002fc400000000a7 */
[----:B----4-:R-:W-:Y:S01]  /*a090*/  PRMT R163, RZ, 0x7610, R163 ;  /* 0x00007610ffa37816 */ /* 0x010fe200000000a3 */
[----:B0-----:R-:W-:Y:S02]  /*a0a0*/  @!P0 IMAD.MOV.U32 R126, RZ, RZ, R127 ;  /* 0x000000ffff7e8224 */ /* 0x001fe400078e007f */
[----:B------:R-:W-:-:S05]  /*a0b0*/  @!P0 IMAD.MOV.U32 R127, RZ, RZ, R252 ;  /* 0x000000ffff7f8224 */ /* 0x000fca00078e00fc */
[----:B------:R0:W4:Y:S02]  /*a0c0*/  @!P0 LDG.E.U8 R236, desc[UR20][R126.64] ;  /* 0x000000147eec8981 */ /* 0x000124000c1e1100 */
[----:B0-----:R-:W-:Y:S02]  /*a0d0*/  @!P0 IMAD.MOV.U32 R126, RZ, RZ, R205 ;  /* 0x000000ffff7e8224 */ /* 0x001fe400078e00cd */
[----:B------:R-:W-:-:S05]  /*a0e0*/  @!P0 IMAD.MOV.U32 R127, RZ, RZ, R204 ;  /* 0x000000ffff7f8224 */ /* 0x000fca00078e00cc */
[----:B------:R0:W2:Y:S02]  /*a0f0*/  @!P0 LDG.E.U8 R238, desc[UR20][R126.64] ;  /* 0x000000147eee8981 */ /* 0x0000a4000c1e1100 */
[----:B0-----:R-:W-:Y:S02]  /*a100*/  @!P0 IMAD.MOV.U32 R126, RZ, RZ, R221 ;  /* 0x000000ffff7e8224 */ /* 0x001fe400078e00dd */
[----:B------:R-:W-:-:S05]  /*a110*/  @!P0 IMAD.MOV.U32 R127, RZ, RZ, R220 ;  /* 0x000000ffff7f8224 */ /* 0x000fca00078e00dc */
[----:B------:R0:W2:Y:S02]  /*a120*/  @!P0 LDG.E.U8 R167, desc[UR20][R126.64] ;  /* 0x000000147ea78981 */ /* 0x0000a4000c1e1100 */
[----:B0-----:R-:W-:Y:S02]  /*a130*/  @!P0 IMAD.MOV.U32 R126, RZ, RZ, R239 ;  /* 0x000000ffff7e8224 */ /* 0x001fe400078e00ef */
[----:B------:R-:W-:-:S05]  /*a140*/  @!P0 IMAD.MOV.U32 R127, RZ, RZ, R237 ;  /* 0x000000ffff7f8224 */ /* 0x000fca00078e00ed */
[----:B------:R0:W2:Y:S04]  /*a150*/  @!P0 LDG.E.U8 R163, desc[UR20][R126.64] ;  /* 0x000000147ea38981 */ /* 0x0000a8000c1e1100 */
[----:B------:R-:W0:Y:S04]  /*a160*/  LDL R126, [R1+0x4] ;  /* 0x00000400017e7983 */ /* 0x000e280000100800 */
[----:B------:R-:W0:Y:S04]  /*a170*/  LDL R127, [R1+0x8] ;  /* 0x00000800017f7983 */ /* 0x000e280000100800 */
[----:B------:R1:W-:Y:S04]  /*a180*/  STS.U8 [R91+UR9+0x2880], R161 ;  /* 0x002880a15b007988 */ /* 0x0003e80008000009 */
[----:B------:R3:W-:Y:S01]  /*a190*/  STS.U8 [R91+UR9+0x2a80], R128 ;  /* 0x002a80805b007988 */ /* 0x0007e20008000009 */
[----:B-1----:R-:W-:-:S02]  /*a1a0*/  PRMT R161, RZ, 0x7610, R161 ;  /* 0x00007610ffa17816 */ /* 0x002fc400000000a1 */
[----:B---3--:R-:W-:Y:S01]  /*a1b0*/  PRMT R128, RZ, 0x7610, R128 ;  /* 0x00007610ff807816 */ /* 0x008fe20000000080 */
[----:B------:R1:W-:Y:S04]  /*a1c0*/  STS.U8 [R91+UR9+0x2c80], R122 ;  /* 0x002c807a5b007988 */ /* 0x0003e80008000009 */
[----:B------:R3:W-:Y:S01]  /*a1d0*/  STS.U8 [R91+UR9+0x2e80], R125 ;  /* 0x002e807d5b007988 */ /* 0x0007e20008000009 */
[----:B-1----:R-:W-:Y:S02]  /*a1e0*/  PRMT R122, RZ, 0x7610, R122 ;  /* 0x00007610ff7a7816 */ /* 0x002fe4000000007a */
[----:B---3--:R-:W-:Y:S02]  /*a1f0*/  PRMT R125, RZ, 0x7610, R125 ;  /* 0x00007610ff7d7816 */ /* 0x008fe4000000007d */
[----:B0-----:R-:W-:-:S04]  /*a200*/  @!P0 LOP3.LUT R127, R127, R126, RZ, 0x3c, !PT ;  /* 0x0000007e7f7f8212 */ /* 0x001fc800078e3cff */
[----:B------:R-:W-:-:S04]  /*a210*/  @!P0 LOP3.LUT R126, R127, R126, RZ, 0x3c, !PT ;  /* 0x0000007e7f7e8212 */ /* 0x000fc800078e3cff */
[----:B------:R-:W-:-:S05]  /*a220*/  @!P0 LOP3.LUT R127, R127, R126, RZ, 0x3c, !PT ;  /* 0x0000007e7f7f8212 */ /* 0x000fca00078e3cff */
[----:B------:R0:W3:Y:S02]  /*a230*/  @!P0 LDG.E.U8 R161, desc[UR20][R126.64] ;  /* 0x000000147ea18981 */ /* 0x0000e4000c1e1100 */
        /* <DEDUP_REMOVED lines=11> */
[----:B------:R1:W-:Y:S02]  /*a2f0*/  STS.U8 [R91+UR9+0x3080], R130 ;  /* 0x003080825b007988 */ /* 0x0003e40008000009 */
[----:B-1----:R-:W-:-:S02]  /*a300*/  PRMT R130, RZ, 0x7610, R130 ;  /* 0x00007610ff827816 */ /* 0x002fc40000000082 */
[----:B------:R1:W-:Y:S02]  /*a310*/  STS.U8 [R91+UR9+0x3280], R133 ;  /* 0x003280855b007988 */ /* 0x0003e40008000009 */
[----:B-1----:R-:W1:Y:S01]  /*a320*/  S2R R133, SR_TID.X ;  /* 0x0000000000857919 */ /* 0x002e620000002100 */
[----:B0-----:R-:W-:-:S04]  /*a330*/  @!P0 LOP3.LUT R127, R127, R126, RZ, 0x3c, !PT ;  /* 0x0000007e7f7f8212 */ /* 0x001fc800078e3cff */
[----:B------:R-:W-:-:S04]  /*a340*/  @!P0 LOP3.LUT R126, R127, R126, RZ, 0x3c, !PT ;  /* 0x0000007e7f7e8212 */ /* 0x000fc800078e3cff */
[----:B------:R-:W-:-:S05]  /*a350*/  @!P0 LOP3.LUT R127, R127, R126, RZ, 0x3c, !PT ;  /* 0x0000007e7f7f8212 */ /* 0x000fca00078e3cff */
[----:B------:R0:W2:Y:S04]  /*a360*/  @!P0 LDG.E.U8 R130, desc[UR20][R126.64] ;  /* 0x000000147e828981 */ /* 0x0000a8000c1e1100 */
[----:B------:R-:W2:Y:S01]  /*a370*/  LDL.LU R126, [R1+0x1c] ;  /* 0x00001c00017e7983 */ /* 0x000ea20000300800 */
[----:B0-----:R-:W0:Y:S01]  /*a380*/  S2R R127, SR_TID.X ;  /* 0x00000000007f7919 */ /* 0x001e220000002100 */
[----:B-1----:R-:W-:Y:S02]  /*a390*/  LOP3.LUT R133, R133, 0x7f, RZ, 0xc0, !PT ;  /* 0x0000007f85857812 */ /* 0x002fe400078ec0ff */
[----:B------:R1:W5:Y:S02]  /*a3a0*/  LDL.LU R91, [R1+0x40] ;  /* 0x00004000015b7983 */ /* 0x0003640000300800 */
[----:B------:R-:W-:-:S05]  /*a3b0*/  LOP3.LUT R133, R133, 0x10, RZ, 0x3c, !PT ;  /* 0x0000001085857812 */ /* 0x000fca00078e3cff */
[----:B------:R-:W-:Y:S04]  /*a3c0*/  STS.U8 [R133+UR9+0x3480], R152 ;  /* 0x0034809885007988 */ /* 0x000fe80008000009 */
[----:B------:R0:W-:Y:S02]  /*a3d0*/  STS.U8 [R133+UR9+0x3680], R159 ;  /* 0x0036809f85007988 */ /* 0x0001e40008000009 */
[----:B0-----:R-:W-:-:S04]  /*a3e0*/  LOP3.LUT R127, R127, 0x7f, RZ, 0xc0, !PT ;  /* 0x0000007f7f7f7812 */ /* 0x001fc800078ec0ff */
[C---:B------:R-:W-:Y:S02]  /*a3f0*/  LOP3.LUT R159, R127.reuse, 0x10, RZ, 0x3c, !PT ;  /* 0x000000107f9f7812 */ /* 0x040fe400078e3cff */
[----:B------:R-:W-:-:S03]  /*a400*/  LOP3.LUT R152, R127, 0x20, RZ, 0x3c, !PT ;  /* 0x000000207f987812 */ /* 0x000fc600078e3cff */
[----:B------:R-:W-:Y:S04]  /*a410*/  STS.U8 [R159+UR9+0x3880], R166 ;  /* 0x003880a69f007988 */ /* 0x000fe80008000009 */
[----:B------:R-:W-:Y:S04]  /*a420*/  STS.U8 [R159+UR9+0x3a80], R172 ;  /* 0x003a80ac9f007988 */ /* 0x000fe80008000009 */
[----:B------:R-:W-:Y:S04]  /*a430*/  STS.U8 [R159+UR9+0x3c80], R178 ;  /* 0x003c80b29f007988 */ /* 0x000fe80008000009 */
[----:B------:R-:W-:Y:S01]  /*a440*/  STS.U8 [R159+UR9+0x3e80], R184 ;  /* 0x003e80b89f007988 */ /* 0x000fe20008000009 */
[----:B------:R-:W-:-:S03]  /*a450*/  LOP3.LUT R133, R127, 0x30, RZ, 0x3c, !PT ;  /* 0x000000307f857812 */ /* 0x000fc600078e3cff */
[----:B--2---:R-:W-:Y:S04]  /*a460*/  STS.U8 [R152+UR9+0x2100], R126 ;  /* 0x0021007e98007988 */ /* 0x004fe80008000009 */
[----:B------:R0:W-:Y:S04]  /*a470*/  STS.U8 [R152+UR9+0x2300], R92 ;  /* 0x0023005c98007988 */ /* 0x0001e80008000009 */
[----:B------:R2:W-:Y:S04]  /*a480*/  STS.U8 [R152+UR9+0x2500], R61 ;  /* 0x0025003d98007988 */ /* 0x0005e80008000009 */
[----:B------:R0:W-:Y:S04]  /*a490*/  STS.U8 [R152+UR9+0x2700], R62 ;  /* 0x0027003e98007988 */ /* 0x0001e80008000009 */
[----:B------:R-:W-:Y:S04]  /*a4a0*/  STS.U8 [R152+UR9+0x2900], R162 ;  /* 0x002900a298007988 */ /* 0x000fe80008000009 */
        /* <DEDUP_REMOVED lines=9> */
[----:B0-----:R1:W5:Y:S04]  /*a540*/  LDL.LU R92, [R1+0x3c] ;  /* 0x00003c00015c7983 */ /* 0x0013680000300800 */
[----:B------:R-:W-:Y:S04]  /*a550*/  STS.U8 [R152+UR9+0x3d00], R180 ;  /* 0x003d00b498007988 */ /* 0x000fe80008000009 */
[----:B--2---:R1:W5:Y:S04]  /*a560*/  LDL.LU R61, [R1+0x38] ;  /* 0x00003800013d7983 */ /* 0x0043680000300800 */
[----:B------:R-:W-:Y:S04]  /*a570*/  STS.U8 [R152+UR9+0x3f00], R186 ;  /* 0x003f00ba98007988 */ /* 0x000fe80008000009 */
[----:B------:R1:W5:Y:S04]  /*a580*/  LDL.LU R62, [R1+0x34] ;  /* 0x00003400013e7983 */ /* 0x0003680000300800 */
[----:B------:R0:W-:Y:S04]  /*a590*/  STS.U8 [R133+UR9+0x2180], R31 ;  /* 0x0021801f85007988 */ /* 0x0001e80008000009 */
[----:B------:R2:W-:Y:S04]  /*a5a0*/  STS.U8 [R133+UR9+0x2380], R32 ;  /* 0x0023802085007988 */ /* 0x0005e80008000009 */
[----:B------:R1:W-:Y:S04]  /*a5b0*/  STS.U8 [R133+UR9+0x2580], R0 ;  /* 0x0025800085007988 */ /* 0x0003e80008000009 */
[----:B0-----:R0:W5:Y:S04]  /*a5c0*/  LDL.LU R31, [R1+0x30] ;  /* 0x00003000011f7983 */ /* 0x0011680000300800 */
[----:B--2---:R0:W5:Y:S04]  /*a5d0*/  LDL.LU R32, [R1+0x2c] ;  /* 0x00002c0001207983 */ /* 0x0041680000300800 */
[----:B-1----:R0:W5:Y:S04]  /*a5e0*/  LDL.LU R0, [R1+0x28] ;  /* 0x0000280001007983 */ /* 0x0021680000300800 */
[----:B------:R1:W-:Y:S04]  /*a5f0*/  STS.U8 [R133+UR9+0x2780], R2 ;  /* 0x0027800285007988 */ /* 0x0003e80008000009 */
[----:B-1----:R0:W5:Y:S01]  /*a600*/  LDL.LU R2, [R1+0x24] ;  /* 0x0000240001027983 */ /* 0x0021620000300800 */
[----:B------:R-:W1:Y:S03]  /*a610*/  S2R R126, SR_TID.X ;  /* 0x00000000007e7919 */ /* 0x000e660000002100 */
[----:B------:R-:W-:Y:S04]  /*a620*/  STS.U8 [R133+UR9+0x2980], R157 ;  /* 0x0029809d85007988 */ /* 0x000fe80008000009 */
[----:B------:R-:W-:Y:S04]  /*a630*/  STS.U8 [R133+UR9+0x2b80], R119 ;  /* 0x002b807785007988 */ /* 0x000fe80008000009 */
[----:B------:R-:W-:Y:S04]  /*a640*/  STS.U8 [R133+UR9+0x2d80], R123 ;  /* 0x002d807b85007988 */ /* 0x000fe80008000009 */
[----:B------:R-:W-:Y:S04]  /*a650*/  STS.U8 [R133+UR9+0x2f80], R129 ;  /* 0x002f808185007988 */ /* 0x000fe80008000009 */
[----:B------:R-:W-:Y:S04]  /*a660*/  STS.U8 [R133+UR9+0x3180], R132 ;  /* 0x0031808485007988 */ /* 0x000fe80008000009 */
[----:B------:R-:W-:Y:S04]  /*a670*/  STS.U8 [R133+UR9+0x3380], R150 ;  /* 0x0033809685007988 */ /* 0x000fe80008000009 */
[----:B------:R-:W-:Y:S04]  /*a680*/  STS.U8 [R133+UR9+0x3580], R154 ;  /* 0x0035809a85007988 */ /* 0x000fe80008000009 */
[----:B------:R-:W-:Y:S01]  /*a690*/  STS.U8 [R133+UR9+0x3780], R164 ;  /* 0x003780a485007988 */ /* 0x000fe20008000009 */
[----:B-1----:R-:W-:-:S03]  /*a6a0*/  LOP3.LUT R127, R126, 0x7f, RZ, 0xc0, !PT ;  /* 0x0000007f7e7f7812 */ /* 0x002fc600078ec0ff */
        /* <DEDUP_REMOVED lines=8> */
[----:B------:R-:W-:-:S03]  /*a730*/  LOP3.LUT R126, R126, 0x7f, RZ, 0xc0, !PT ;  /* 0x0000007f7e7e7812 */ /* 0x000fc600078ec0ff */
        /* <DEDUP_REMOVED lines=13> */
[----:B------:R-:W-:Y:S04]  /*a810*/  STS.U8 [R133+UR9+0x5d80], R139 ;  /* 0x005d808b85007988 */ /* 0x000fe80008000009 */
[----:B------:R-:W-:Y:S04]  /*a820*/  STS.U8 [R121+UR9+0x5200], R138 ;  /* 0x0052008a79007988 */ /* 0x000fe80008000009 */
[----:B------:R-:W-:Y:S04]  /*a830*/  STS.U8 [R121+UR9+0x5600], R137 ;  /* 0x0056008979007988 */ /* 0x000fe80008000009 */
[----:B------:R-:W-:Y:S04]  /*a840*/  STS.U8 [R121+UR9+0x5a00], R136 ;  /* 0x005a008879007988 */ /* 0x000fe80008000009 */
[----:B------:R1:W-:Y:S04]  /*a850*/  STS.U8 [R121+UR9+0x5e00], R135 ;  /* 0x005e008779007988 */ /* 0x0003e80008000009 */
[----:B------:R-:W-:Y:S04]  /*a860*/  STS.U8 [R120+UR9+0x5280], R134 ;  /* 0x0052808678007988 */ /* 0x000fe80008000009 */
[----:B------:R-:W-:Y:S01]  /*a870*/  STS.U8 [R120+UR9+0x5680], R151 ;  /* 0x0056809778007988 */ /* 0x000fe20008000009 */
[----:B-1----:R-:W-:-:S03]  /*a880*/  LOP3.LUT R121, R127, 0x60, RZ, 0x3c, !PT ;  /* 0x000000607f797812 */ /* 0x002fc600078e3cff */
[----:B------:R-:W-:Y:S04]  /*a890*/  STS.U8 [R120+UR9+0x5a80], R148 ;  /* 0x005a809478007988 */ /* 0x000fe80008000009 */
[----:B----4-:R1:W-:Y:S04]  /*a8a0*/  STS.U8 [R120+UR9+0x5e80], R236 ;  /* 0x005e80ec78007988 */ /* 0x0103e80008000009 */
[----:B------:R0:W-:Y:S04]  /*a8b0*/  STS.U8 [R121+UR9+0x5300], R238 ;  /* 0x005300ee79007988 */ /* 0x0001e80008000009 */
[----:B------:R0:W-:Y:S01]  /*a8c0*/  STS.U8 [R121+UR9+0x5700], R167 ;  /* 0x005700a779007988 */ /* 0x0001e20008000009 */
[----:B-1----:R-:W-:-:S03]  /*a8d0*/  LOP3.LUT R120, R127, 0x70, RZ, 0x3c, !PT ;  /* 0x000000707f787812 */ /* 0x002fc600078e3cff */
[----:B------:R0:W-:Y:S04]  /*a8e0*/  STS.U8 [R121+UR9+0x5b00], R163 ;  /* 0x005b00a379007988 */ /* 0x0001e80008000009 */
[----:B---3--:R0:W-:Y:S04]  /*a8f0*/  STS.U8 [R121+UR9+0x5f00], R161 ;  /* 0x005f00a179007988 */ /* 0x0081e80008000009 */
[----:B------:R0:W-:Y:S04]  /*a900*/  STS.U8 [R120+UR9+0x5380], R128 ;  /* 0x0053808078007988 */ /* 0x0001e80008000009 */
[----:B------:R0:W-:Y:S04]  /*a910*/  STS.U8 [R120+UR9+0x5780], R122 ;  /* 0x0057807a78007988 */ /* 0x0001e80008000009 */
[----:B------:R0:W-:Y:S04]  /*a920*/  STS.U8 [R120+UR9+0x5b80], R125 ;  /* 0x005b807d78007988 */ /* 0x0001e80008000009 */
[----:B------:R0:W-:Y:S01]  /*a930*/  STS.U8 [R120+UR9+0x5f80], R130 ;  /* 0x005f808278007988 */ /* 0x0001e20008000009 */
[----:B------:R1:W-:Y:S06]  /*a940*/  MEMBAR.ALL.CTA ;  /* 0x0000000000007992 */ /* 0x0003ec0000008000 */
[----:B-1----:R-:W1:Y:S01]  /*a950*/  FENCE.VIEW.ASYNC.S ;  /* 0x00000000000073c6 */ /* 0x002e620000000000 */
[----:B------:R-:W-:Y:S01]  /*a960*/  ULEA UR6, UR23, UR9, 0x3 ;  /* 0x0000000917067291 */ /* 0x000fe2000f8e18ff */
[----:B------:R-:W-:-:S03]  /*a970*/  UMOV UR4, UR5 ;  /* 0x0000000500047c82 */ /* 0x000fc60008000000 */
[----:B------:R-:W-:Y:S01]  /*a980*/  UIADD3 UR6, UPT, UPT, UR6, 0x6000, URZ ;  /* 0x0000600006067890 */ /* 0x000fe2000fffe0ff */
[----:B-1----:R-:W-:Y:S06]  /*a990*/  BAR.SYNC.DEFER_BLOCKING 0x0 ;  /* 0x0000000000007b1d */ /* 0x002fec0000010000 */
[----:B0-----:R-:W-:Y:S05]  /*a9a0*/  BRA.U UP1, `(.L_x_9) ;  /* 0x0000000101487547 */ /* 0x001fea000b800000 */
[----:B------:R-:W-:Y:S01]  /*a9b0*/  UMOV UR13, 0x80004020 ;  /* 0x80004020000d7882 */ /* 0x000fe20000000000 */
[----:B------:R-:W-:Y:S01]  /*a9c0*/  UMOV UR15, 0x40004040 ;  /* 0x40004040000f7882 */ /* 0x000fe20000000000 */
[----:B------:R-:W-:Y:S01]  /*a9d0*/  UMOV UR16, 0x0 ;  /* 0x0000000000107882 */ /* 0x000fe20000000000 */
[----:B------:R-:W-:Y:S01]  /*a9e0*/  UMOV UR17, 0x4088010 ;  /* 0x0408801000117882 */ /* 0x000fe20000000000 */
[----:B------:R-:W-:Y:S01]  /*a9f0*/  UMOV UR40, 0x0 ;  /* 0x0000000000287882 */ /* 0x000fe20000000000 */
[----:B------:R-:W-:Y:S01]  /*aa00*/  UMOV UR41, 0x4088010 ;  /* 0x0408801000297882 */ /* 0x000fe20000000000 */
[----:B------:R-:W-:Y:S01]  /*aa10*/  UMOV UR42, 0x0 ;  /* 0x00000000002a7882 */ /* 0x000fe20000000000 */
[----:B------:R-:W-:Y:S01]  /*aa20*/  UMOV UR43, 0x4088010 ;  /* 0x04088010002b7882 */ /* 0x000fe20000000000 */
[----:B------:R-:W-:Y:S01]  /*aa30*/  UMOV UR7, URZ ;  /* 0x000000ff00077c82 */ /* 0x000fe20008000000 */
[----:B------:R0:W-:Y:S01]  /*aa40*/  UTCQMMA gdesc[UR12], gdesc[UR14], tmem[UR8], tmem[UR16], idesc[UR17], UPT ;  /* 0x00ff100e0c0075ea */ /* 0x0001e2000b800308 */
        /* <DEDUP_REMOVED lines=8> */
.L_x_9:
[----:B------:R-:W-:Y:S01]  /*aad0*/  UIADD3 UR23, UPT, UPT, UR23, 0x1, URZ ;  /* 0x0000000117177890 */ /* 0x000fe2000fffe0ff */
[----:B------:R-:W-:Y:S01]  /*aae0*/  IMAD.U32 R119, RZ, RZ, UR4 ;  /* 0x00000004ff777e24 */ /* 0x000fe2000f8e00ff */
[----:B------:R-:W-:Y:S02]  /*aaf0*/  UIADD3 UR19, UPT, UPT, UR19, -0x1, URZ ;  /* 0xffffffff13137890 */ /* 0x000fe4000fffe0ff */
[----:B------:R-:W-:Y:S02]  /*ab00*/  UISETP.GT.AND UP2, UPT, UR23, 0x1, UPT ;  /* 0x000000011700788c */ /* 0x000fe4000bf44270 */
[----:B------:R-:W-:Y:S02]  /*ab10*/  UIADD3 UR22, UPT, UPT, UR22, -0x80, URZ ;  /* 0xffffff8016167890 */ /* 0x000fe4000fffe0ff */
[----:B0-----:R-:W-:Y:S02]  /*ab20*/  USEL UR5, URZ, 0x1, !UP2 ;  /* 0x00000001ff057887 */ /* 0x001fe4000d000000 */
[----:B------:R-:W-:-:S02]  /*ab30*/  USEL UR23, UR23, URZ, !UP2 ;  /* 0x000000ff17177287 */ /* 0x000fc4000d000000 */
[----:B------:R-:W-:Y:S02]  /*ab40*/  UISETP.NE.U32.AND UP2, UPT, UR19, URZ, UPT ;  /* 0x000000ff1300728c */ /* 0x000fe4000bf45070 */
[----:B------:R-:W-:-:S07]  /*ab50*/  ULOP3.LUT UR5, UR4, UR5, URZ, 0x3c, !UPT ;  /* 0x0000000504057292 */ /* 0x000fce000f8e3cff */
[----:B------:R-:W-:Y:S05]  /*ab60*/  BRA.U UP2, `(.L_x_10) ;  /* 0xffffffbd02b07547 */ /* 0x000fea000b83ffff */
.L_x_7:
[----:B------:R-:W-:-:S09]  /*ab70*/  UISETP.GE.AND UP1, UPT, UR24, 0x80, UPT ;  /* 0x000000801800788c */ /* 0x000fd2000bf26270 */
[----:B------:R-:W-:Y:S05]  /*ab80*/  BRA.U !UP1, `(.L_x_11) ;  /* 0x0000000109107547 */ /* 0x000fea000b800000 */
[----:B------:R-:W-:-:S06]  /*ab90*/  USHF.L.U32 UR4, UR4, 0x1f, URZ ;  /* 0x0000001f04047899 */ /* 0x000fcc00080006ff */
[----:B-----5:R-:W-:-:S04]  /*aba0*/  IMAD.U32 R0, RZ, RZ, UR4 ;  /* 0x00000004ff007e24 */ /* 0x020fc8000f8e00ff */
[----:B------:R-:W1:Y:S02]  /*abb0*/  SYNCS.PHASECHK.TRANS64.TRYWAIT P0, [UR6], R0 ;  /* 0x00000000ff0075a7 */ /* 0x000e640008001106 */
[----:B-1----:R-:W-:Y:S05]  /*abc0*/  @!P0 BRA `(.L_x_12) ;  /* 0x0000000c00c88947 */ /* 0x002fea0003800000 */
.L_x_11:
[----:B------:R-:W2:Y:S01]  /*abd0*/  LDL.LU R25, [R1+0x20] ;  /* 0x0000200001197983 */ /* 0x000ea20000300800 */
[----:B------:R-:W2:Y:S03]  /*abe0*/  LDCU UR4, c[0x0][0x3b4] ;  /* 0x00007680ff0477ac */ /* 0x000ea60008000800 */
[----:B------:R-:W3:Y:S01]  /*abf0*/  LDL.LU R30, [R1+0x14] ;  /* 0x00001400011e7983 */ /* 0x000ee20000300800 */
[----:B------:R-:W1:Y:S01]  /*ac00*/  LDCU.128 UR12, c[0x0][0x390] ;  /* 0x00007200ff0c77ac */ /* 0x000e620008000c00 */
[----:B------:R-:W-:Y:S06]  /*ac10*/  BAR.SYNC.DEFER_BLOCKING 0x0 ;  /* 0x0000000000007b1d */ /* 0x000fec0000010000 */
[----:B------:R-:W4:Y:S01]  /*ac20*/  S2R R24, SR_TID.X ;  /* 0x0000000000187919 */ /* 0x000f220000002100 */
[----:B------:R-:W0:Y:S02]  /*ac30*/  @!P2 SYNCS.CCTL.IV [UR9+0x6000] ;  /* 0x00600000ff00a9b1 */ /* 0x000e240008000009 */
[----:B0-----:R-:W-:Y:S06]  /*ac40*/  BAR.SYNC.DEFER_BLOCKING 0x0 ;  /* 0x0000000000007b1d */ /* 0x001fec0000010000 */
[----:B------:R-:W-:Y:S01]  /*ac50*/  LDTM.16dp32bit_t0_t15.x16 R4, tmem[UR10] ;  /* 0x0000000a000479ee */ /* 0x000fe20008a00000 */
[----:B------:R-:W0:Y:S01]  /*ac60*/  LDTM.16dp32bit_t16_t31.x16 R4, tmem[UR10+0x10] ;  /* 0x0000100a000479ee */ /* 0x000e220008a20000 */
[C---:B----45:R-:W-:Y:S01]  /*ac70*/  IMAD.SHL.U32 R0, R24.reuse, 0x20, RZ ;  /* 0x0000002018007824 */ /* 0x070fe200078e00ff */
[----:B------:R-:W-:Y:S01]  /*ac80*/  SHF.R.S32.HI R22, RZ, 0x2, R24 ;  /* 0x00000002ff167819 */ /* 0x000fe20000011418 */
[----:B------:R-:W-:-:S02]  /*ac90*/  IMAD.SHL.U32 R3, R24, 0x10, RZ ;  /* 0x0000001018037824 */ /* 0x000fc400078e00ff */
[----:B------:R-:W-:Y:S01]  /*aca0*/  IMAD.SHL.U32 R2, R24, 0x4, RZ ;  /* 0x0000000418027824 */ /* 0x000fe200078e00ff */
[----:B------:R-:W-:-:S04]  /*acb0*/  LOP3.LUT R0, R0, 0x700, RZ, 0xc0, !PT ;  /* 0x0000070000007812 */ /* 0x000fc800078ec0ff */
[----:B------:R-:W-:Y:S01]  /*acc0*/  LOP3.LUT R21, R0, 0x70, R3, 0xf8, !PT ;  /* 0x0000007000157812 */ /* 0x000fe200078ef803 */
[----:B------:R-:W-:Y:S01]  /*acd0*/  IMAD.SHL.U32 R0, R24, 0x2, RZ ;  /* 0x0000000218007824 */ /* 0x000fe200078e00ff */
[----:B------:R-:W-:Y:S01]  /*ace0*/  LOP3.LUT R3, R3, 0x30, RZ, 0xc0, !PT ;  /* 0x0000003003037812 */ /* 0x000fe200078ec0ff */
[----:B------:R-:W4:Y:S01]  /*acf0*/  @!P2 SYNCS.CCTL.IV [UR9+0x6008] ;  /* 0x00600800ff00a9b1 */ /* 0x000f220008000009 */
[----:B------:R-:W-:Y:S02]  /*ad00*/  NOP ;  /* 0x0000000000007918 */ /* 0x000fe40000000000 */
[----:B------:R-:W-:Y:S02]  /*ad10*/  LOP3.LUT R21, R21, 0xc0, R0, 0x78, !PT ;  /* 0x000000c015157812 */ /* 0x000fe400078e7800 */
[----:B0-----:R-:W-:Y:S02]  /*ad20*/  F2FP.SATFINITE.E4M3.F32.PACK_AB_MERGE_C R4, R5, R4, RZ ;  /* 0x000000040504723e */ /* 0x001fe400048070ff */
[----:B------:R-:W-:Y:S01]  /*ad30*/  F2FP.SATFINITE.E4M3.F32.PACK_AB_MERGE_C R8, R9, R8, RZ ;  /* 0x000000080908723e */ /* 0x000fe200048070ff */
[----:B------:R-:W-:Y:S01]  /*ad40*/  VIADD R21, R21, UR9 ;  /* 0x0000000915157c36 */ /* 0x000fe20008000000 */
[----:B------:R-:W-:-:S02]  /*ad50*/  F2FP.SATFINITE.E4M3.F32.PACK_AB_MERGE_C R6, R7, R6, RZ ;  /* 0x000000060706723e */ /* 0x000fc400048070ff */
[----:B------:R-:W-:Y:S02]  /*ad60*/  LOP3.LUT R3, R3, 0x1c0, R2, 0xf8, !PT ;  /* 0x000001c003037812 */ /* 0x000fe400078ef802 */
[----:B------:R-:W-:Y:S02]  /*ad70*/  SGXT R0, R22, 0x1 ;  /* 0x000000011600781a */ /* 0x000fe40000000200 */
[----:B------:R-:W-:Y:S02]  /*ad80*/  LOP3.LUT R4, R4, 0xffff, RZ, 0xc0, !PT ;  /* 0x0000ffff04047812 */ /* 0x000fe400078ec0ff */
[----:B------:R-:W-:Y:S02]  /*ad90*/  LOP3.LUT R8, R8, 0xffff, RZ, 0xc0, !PT ;  /* 0x0000ffff08087812 */ /* 0x000fe400078ec0ff */
[----:B------:R-:W-:Y:S02]  /*ada0*/  LOP3.LUT R5, R6, 0xffff, RZ, 0xc0, !PT ;  /* 0x0000ffff06057812 */ /* 0x000fe400078ec0ff */
[----:B------:R-:W-:-:S02]  /*adb0*/  LOP3.LUT R23, R3, 0x440, R0, 0x78, !PT ;  /* 0x0000044003177812 */ /* 0x000fc400078e7800 */
[----:B------:R-:W-:Y:S02]  /*adc0*/  F2FP.SATFINITE.E4M3.F32.PACK_AB_MERGE_C R12, R13, R12, RZ ;  /* 0x0000000c0d0c723e */ /* 0x000fe400048070ff */
[----:B------:R-:W-:Y:S02]  /*add0*/  F2FP.SATFINITE.E4M3.F32.PACK_AB_MERGE_C R14, R15, R14, RZ ;  /* 0x0000000e0f0e723e */ /* 0x000fe400048070ff */
[----:B------:R-:W-:Y:S02]  /*ade0*/  F2FP.SATFINITE.E4M3.F32.PACK_AB_MERGE_C R16, R17, R16, RZ ;  /* 0x000000101110723e */ /* 0x000fe400048070ff */
[----:B------:R-:W-:Y:S02]  /*adf0*/  PRMT R0, R8, 0x3340, R1 ;  /* 0x0000334008007816 */ /* 0x000fe40000000001 */
[----:B------:R-:W-:Y:S02]  /*ae00*/  PRMT R3, R4, 0x3340, R5 ;  /* 0x0000334004037816 */ /* 0x000fe40000000005 */
[----:B------:R-:W-:-:S02]  /*ae10*/  LOP3.LUT R12, R12, 0xffff, RZ, 0xc0, !PT ;  /* 0x0000ffff0c0c7812 */ /* 0x000fc400078ec0ff */
[----:B------:R-:W-:Y:S02]  /*ae20*/  LOP3.LUT R9, R14, 0xffff, RZ, 0xc0, !PT ;  /* 0x0000ffff0e097812 */ /* 0x000fe400078ec0ff */
[----:B------:R-:W-:Y:S02]  /*ae30*/  LOP3.LUT R16, R16, 0xffff, RZ, 0xc0, !PT ;  /* 0x0000ffff10107812 */ /* 0x000fe400078ec0ff */
[----:B------:R-:W-:Y:S02]  /*ae40*/  PRMT R7, R3, 0x5410, R0 ;  /* 0x0000541003077816 */ /* 0x000fe40000000000 */
[----:B------:R-:W-:Y:S02]  /*ae50*/  SHF.R.U32.HI R0, RZ, 0x8, R4 ;  /* 0x00000008ff007819 */ /* 0x000fe40000011604 */
[----:B------:R-:W-:Y:S02]  /*ae60*/  SHF.R.U32.HI R2, RZ, 0x8, R5 ;  /* 0x00000008ff027819 */ /* 0x000fe40000011605 */
[----:B------:R-:W-:-:S02]  /*ae70*/  SHF.R.U32.HI R3, RZ, 0x8, R8 ;  /* 0x00000008ff037819 */ /* 0x000fc40000011608 */
[----:B------:R-:W-:Y:S02]  /*ae80*/  F2FP.SATFINITE.E4M3.F32.PACK_AB_MERGE_C R10, R11, R10, RZ ;  /* 0x0000000a0b0a723e */ /* 0x000fe400048070ff */
[----:B------:R-:W-:Y:S02]  /*ae90*/  SHF.R.U32.HI R4, RZ, 0x8, R12 ;  /* 0x00000008ff047819 */ /* 0x000fe4000001160c */
[--C-:B------:R-:W-:Y:S02]  /*aea0*/  SHF.R.U32.HI R5, RZ, 0x8, R9.reuse ;  /* 0x00000008ff057819 */ /* 0x100fe40000011609 */
[----:B------:R-:W-:Y:S02]  /*aeb0*/  SHF.R.U32.HI R6, RZ, 0x8, R16 ;  /* 0x00000008ff067819 */ /* 0x000fe40000011610 */
[----:B------:R-:W-:Y:S02]  /*aec0*/  PRMT R11, R12, 0x3340, R9 ;  /* 0x000033400c0b7816 */ /* 0x000fe40000000009 */
[----:B------:R-:W-:Y:S01]  /*aed0*/  LOP3.LUT R9, R0, 0xffff, RZ, 0xc0, !PT ;  /* 0x0000ffff00097812 */ /* 0x000fe200078ec0ff */
[----:B------:R-:W-:Y:S01]  /*aee0*/  IMAD.SHL.U32 R0, R24, 0x40, RZ ;  /* 0x0000004018007824 */ /* 0x000fe200078e00ff */
[----:B------:R-:W-:-:S02]  /*aef0*/  LOP3.LUT R2, R2, 0xffff, RZ, 0xc0, !PT ;  /* 0x0000ffff02027812 */ /* 0x000fc400078ec0ff */
[----:B------:R-:W-:Y:S02]  /*af00*/  LOP3.LUT R3, R3, 0xffff, RZ, 0xc0, !PT ;  /* 0x0000ffff03037812 */ /* 0x000fe400078ec0ff */
[----:B------:R-:W-:Y:S02]  /*af10*/  LOP3.LUT R4, R4, 0xffff, RZ, 0xc0, !PT ;  /* 0x0000ffff04047812 */ /* 0x000fe400078ec0ff */
[----:B------:R-:W-:Y:S02]  /*af20*/  LOP3.LUT R5, R5, 0xffff, RZ, 0xc0, !PT ;  /* 0x0000ffff05057812 */ /* 0x000fe400078ec0ff */
[----:B------:R-:W-:Y:S02]  /*af30*/  LOP3.LUT R6, R6, 0xffff, RZ, 0xc0, !PT ;  /* 0x0000ffff06067812 */ /* 0x000fe400078ec0ff */
[----:B------:R-:W-:Y:S02]  /*af40*/  PRMT R2, R9, 0x3340, R2 ;  /* 0x0000334009027816 */ /* 0x000fe40000000002 */
[----:B------:R-:W-:-:S02]  /*af50*/  PRMT R3, R3, 0x3340, R20 ;  /* 0x0000334003037816 */ /* 0x000fc40000000014 */
[----:B------:R-:W-:Y:S02]  /*af60*/  F2FP.SATFINITE.E4M3.F32.PACK_AB_MERGE_C R18, R19, R18, RZ ;  /* 0x000000121312723e */ /* 0x000fe400048070ff */
[----:B------:R-:W-:Y:S02]  /*af70*/  PRMT R8, R16, 0x3340, R1 ;  /* 0x0000334010087816 */ /* 0x000fe40000000001 */
[----:B------:R-:W-:Y:S02]  /*af80*/  PRMT R5, R4, 0x3340, R5 ;  /* 0x0000334004057816 */ /* 0x000fe40000000005 */
[----:B------:R-:W-:Y:S02]  /*af90*/  PRMT R6, R6, 0x3340, R1 ;  /* 0x0000334006067816 */ /* 0x000fe40000000001 */
[----:B------:R-:W-:Y:S02]  /*afa0*/  LOP3.LUT R10, R10, 0xffff, RZ, 0xc0, !PT ;  /* 0x0000ffff0a0a7812 */ /* 0x000fe400078ec0ff */
[----:B------:R-:W-:-:S02]  /*afb0*/  PRMT R3, R2, 0x5410, R3 ;  /* 0x0000541002037816 */ /* 0x000fc40000000003 */
[----:B------:R-:W-:Y:S02]  /*afc0*/  PRMT R11, R11, 0x5410, R8 ;  /* 0x000054100b0b7816 */ /* 0x000fe40000000008 */
[----:B------:R-:W-:Y:S02]  /*afd0*/  LOP3.LUT R18, R18, 0xffff, RZ, 0xc0, !PT ;  /* 0x0000ffff12127812 */ /* 0x000fe400078ec0ff */
[----:B------:R-:W-:Y:S02]  /*afe0*/  PRMT R5, R5, 0x5410, R6 ;  /* 0x0000541005057816 */ /* 0x000fe40000000006 */
[--C-:B------:R-:W-:Y:S02]  /*aff0*/  PRMT R8, R7, 0x4210, R10.reuse ;  /* 0x0000421007087816 */ /* 0x100fe4000000000a */
[----:B------:R-:W-:Y:S02]  /*b000*/  PRMT R9, R3, 0x5210, R10 ;  /* 0x0000521003097816 */ /* 0x000fe4000000000a */
[----:B------:R-:W-:-:S02]  /*b010*/  PRMT R10, R11, 0x4210, R18 ;  /* 0x000042100b0a7816 */ /* 0x000fc40000000012 */
[----:B------:R-:W-:Y:S02]  /*b020*/  PRMT R11, R5, 0x5210, R18 ;  /* 0x00005210050b7816 */ /* 0x000fe40000000012 */
[----:B------:R-:W-:Y:S02]  /*b030*/  LOP3.LUT R0, R0, 0x200, RZ, 0xc0, !PT ;  /* 0x0000020000007812 */ /* 0x000fe400078ec0ff */
[----:B------:R-:W-:Y:S01]  /*b040*/  SHF.R.U32.HI R13, RZ, 0x6, R24 ;  /* 0x00000006ff0d7819 */ /* 0x000fe20000011618 */
[----:B----4-:R-:W-:Y:S01]  /*b050*/  STSM.16.M88.4 [R21], R8 ;  /* 0x0000000815007844 */ /* 0x010fe20000000200 */
[----:B------:R-:W-:Y:S02]  /*b060*/  IADD3 R4, PT, PT, R23, UR9, R0 ;  /* 0x0000000917047c10 */ /* 0x000fe4000fffe000 */
[----:B------:R-:W-:Y:S01]  /*b070*/  SGXT.U32 R13, R13, 0x1 ;  /* 0x000000010d0d781a */ /* 0x000fe20000000000 */
[----:B------:R-:W-:Y:S06]  /*b080*/  BAR.SYNC.DEFER_BLOCKING 0x0 ;  /* 0x0000000000007b1d */ /* 0x000fec0000010000 */
[----:B------:R-:W0:Y:S02]  /*b090*/  LDSM.16.M88.4 R4, [R4] ;  /* 0x000000000404783b */ /* 0x000e240000000200 */
[----:B0-----:R-:W-:-:S02]  /*b0a0*/  PRMT R15, R4, 0x7770, RZ ;  /* 0x00007770040f7816 */ /* 0x001fc400000000ff */
[C---:B------:R-:W-:Y:S02]  /*b0b0*/  PRMT R17, R4.reuse, 0x7771, RZ ;  /* 0x0000777104117816 */ /* 0x040fe400000000ff */
[----:B------:R-:W-:Y:S01]  /*b0c0*/  PRMT R19, R4, 0x7772, RZ ;  /* 0x0000777204137816 */ /* 0x000fe200000000ff */
[C---:B--2---:R-:W-:Y:S01]  /*b0d0*/  IMAD R0, R25.reuse, UR4, RZ ;  /* 0x0000000419007c24 */ /* 0x044fe2000f8e02ff */
[----:B------:R-:W0:Y:S01]  /*b0e0*/  LDCU UR4, c[0x0][0x3b8] ;  /* 0x00007700ff0477ac */ /* 0x000e220008000800 */
[----:B-1----:R-:W-:Y:S02]  /*b0f0*/  ISETP.GE.AND P0, PT, R25, UR14, PT ;  /* 0x0000000e19007c0c */ /* 0x002fe4000bf06270 */
[C---:B---3--:R-:W-:Y:S02]  /*b100*/  LOP3.LUT R3, R30.reuse, R13, RZ, 0xfc, !PT ;  /* 0x0000000d1e037212 */ /* 0x048fe400078efcff */
[----:B------:R-:W-:Y:S02]  /*b110*/  LOP3.LUT R9, R30, 0x2, R13, 0xfe, !PT ;  /* 0x000000021e097812 */ /* 0x000fe400078efe0d */
[----:B------:R-:W-:-:S02]  /*b120*/  ISETP.LT.AND P3, PT, R3, UR15, !P0 ;  /* 0x0000000f03007c0c */ /* 0x000fc4000c761270 */
[----:B------:R-:W-:Y:S02]  /*b130*/  ISETP.LT.AND P2, PT, R9, UR15, !P0 ;  /* 0x0000000f09007c0c */ /* 0x000fe4000c741270 */
[----:B------:R-:W-:Y:S02]  /*b140*/  IADD3 R23, P1, PT, R0, UR12, RZ ;  /* 0x0000000c00177c10 */ /* 0x000fe4000ff3e0ff */
[----:B------:R-:W-:Y:S02]  /*b150*/  LEA.HI R25, R24, 0x1e, RZ, 0x1a ;  /* 0x0000001e18197811 */ /* 0x000fe400078fd0ff */
[----:B------:R-:W-:Y:S02]  /*b160*/  LEA.HI.X.SX32 R21, R0, UR13, 0x1, P1 ;  /* 0x0000000d00157c11 */ /* 0x000fe400088f0eff */
[----:B------:R-:W-:Y:S01]  /*b170*/  LEA.HI R24, R24, 0xe, RZ, 0x1a ;  /* 0x0000000e18187811 */ /* 0x000fe200078fd0ff */
[----:B0-----:R-:W-:Y:S01]  /*b180*/  IMAD R3, R3, UR4, RZ ;  /* 0x0000000403037c24 */ /* 0x001fe2000f8e02ff */
[C---:B------:R-:W-:Y:S01]  /*b190*/  LOP3.LUT R10, R30.reuse, 0x4, R13, 0xfe, !PT ;  /* 0x000000041e0a7812 */ /* 0x040fe200078efe0d */
[----:B------:R-:W-:Y:S01]  /*b1a0*/  IMAD R9, R9, UR4, RZ ;  /* 0x0000000409097c24 */ /* 0x000fe2000f8e02ff */
[----:B------:R-:W-:-:S02]  /*b1b0*/  LOP3.LUT R16, R30, R25, RZ, 0xfc, !PT ;  /* 0x000000191e107212 */ /* 0x000fc400078efcff */
[-C--:B------:R-:W-:Y:S01]  /*b1c0*/  IADD3 R2, P4, PT, R3, R23.reuse, RZ ;  /* 0x0000001703027210 */ /* 0x080fe20007f9e0ff */
[----:B------:R-:W-:Y:S01]  /*b1d0*/  IMAD R0, R10, UR4, RZ ;  /* 0x000000040a007c24 */ /* 0x000fe2000f8e02ff */
[----:B------:R-:W-:Y:S02]  /*b1e0*/  IADD3 R8, P5, PT, R9, R23, RZ ;  /* 0x0000001709087210 */ /* 0x000fe40007fbe0ff */
[-C--:B------:R-:W-:Y:S02]  /*b1f0*/  LEA.HI.X.SX32 R3, R3, R21.reuse, 0x1, P4 ;  /* 0x0000001503037211 */ /* 0x080fe400020f0eff */
[C---:B------:R-:W-:Y:S02]  /*b200*/  LOP3.LUT R26, R30.reuse, R24, RZ, 0xfc, !PT ;  /* 0x000000181e1a7212 */ /* 0x040fe400078efcff */
[----:B------:R-:W-:Y:S01]  /*b210*/  LEA.HI.X.SX32 R9, R9, R21, 0x1, P5 ;  /* 0x0000001509097211 */ /* 0x000fe200028f0eff */
[----:B------:R0:W-:Y:S01]  /*b220*/  @P3 STG.E.U8 desc[UR20][R2.64], R15 ;  /* 0x0000000f02003986 */ /* 0x0001e2000c101114 */
[----:B------:R-:W-:-:S02]  /*b230*/  LOP3.LUT R18, R30, 0x1c, R13, 0xfe, !PT ;  /* 0x0000001c1e127812 */ /* 0x000fc400078efe0d */
[C-C-:B------:R-:W-:Y:S01]  /*b240*/  LOP3.LUT R20, R30.reuse, 0x1a, R13.reuse, 0xfe, !PT ;  /* 0x0000001a1e147812 */ /* 0x140fe200078efe0d */
[----:B------:R1:W-:Y:S01]  /*b250*/  @P2 STG.E.U8 desc[UR20][R8.64], R17 ;  /* 0x0000001108002986 */ /* 0x0003e2000c101114 */
[C-C-:B------:R-:W-:Y:S02]  /*b260*/  LOP3.LUT R29, R30.reuse, 0x18, R13.reuse, 0xfe, !PT ;  /* 0x000000181e1d7812 */ /* 0x140fe400078efe0d */
[C-C-:B------:R-:W-:Y:S02]  /*b270*/  LOP3.LUT R14, R30.reuse, 0x16, R13.reuse, 0xfe, !PT ;  /* 0x000000161e0e7812 */ /* 0x140fe400078efe0d */
[C-C-:B------:R-:W-:Y:S02]  /*b280*/  LOP3.LUT R22, R30.reuse, 0x14, R13.reuse, 0xfe, !PT ;  /* 0x000000141e167812 */ /* 0x140fe400078efe0d */
[C-C-:B------:R-:W-:Y:S02]  /*b290*/  LOP3.LUT R24, R30.reuse, 0x12, R13.reuse, 0xfe, !PT ;  /* 0x000000121e187812 */ /* 0x140fe400078efe0d */
[----:B------:R-:W-:-:S02]  /*b2a0*/  LOP3.LUT R25, R30, 0x10, R13, 0xfe, !PT ;  /* 0x000000101e197812 */ /* 0x000fc400078efe0d */
[C-C-:B------:R-:W-:Y:S02]  /*b2b0*/  LOP3.LUT R27, R30.reuse, 0xc, R13.reuse, 0xfe, !PT ;  /* 0x0000000c1e1b7812 */ /* 0x140fe400078efe0d */
[C-C-:B------:R-:W-:Y:S02]  /*b2c0*/  LOP3.LUT R28, R30.reuse, 0xa, R13.reuse, 0xfe, !PT ;  /* 0x0000000a1e1c7812 */ /* 0x140fe400078efe0d */
[C-C-:B------:R-:W-:Y:S02]  /*b2d0*/  LOP3.LUT R12, R30.reuse, 0x8, R13.reuse, 0xfe, !PT ;  /* 0x000000081e0c7812 */ /* 0x140fe400078efe0d */
[----:B------:R-:W-:Y:S02]  /*b2e0*/  LOP3.LUT R13, R30, 0x6, R13, 0xfe, !PT ;  /* 0x000000061e0d7812 */ /* 0x000fe400078efe0d */
[----:B------:R-:W-:Y:S02]  /*b2f0*/  ISETP.LT.AND P1, PT, R10, UR15, !P0 ;  /* 0x0000000f0a007c0c */ /* 0x000fe4000c721270 */
[----:B------:R-:W-:-:S02]  /*b300*/  IADD3 R10, P3, PT, R0, R23, RZ ;  /* 0x00000017000a7210 */ /* 0x000fc40007f7e0ff */
[C---:B------:R-:W-:Y:S01]  /*b310*/  ISETP.LT.AND P2, PT, R13.reuse, UR15, !P0 ;  /* 0x0000000f0d007c0c */ /* 0x040fe2000c741270 */
[----:B------:R-:W-:Y:S01]  /*b320*/  IMAD R13, R13, UR4, RZ ;  /* 0x000000040d0d7c24 */ /* 0x000fe2000f8e02ff */
[----:B------:R-:W-:Y:S01]  /*b330*/  LEA.HI.X.SX32 R11, R0, R21, 0x1, P3 ;  /* 0x00000015000b7211 */ /* 0x000fe200018f0eff */
[C---:B------:R-:W-:Y:S01]  /*b340*/  IMAD R0, R12.reuse, UR4, RZ ;  /* 0x000000040c007c24 */ /* 0x040fe2000f8e02ff */
[----:B------:R-:W-:Y:S02]  /*b350*/  ISETP.LT.AND P3, PT, R12, UR15, !P0 ;  /* 0x0000000f0c007c0c */ /* 0x000fe4000c761270 */
[CC--:B------:R-:W-:Y:S02]  /*b360*/  IADD3 R12, P4, PT, R13.reuse, R23.reuse, RZ ;  /* 0x000000170d0c7210 */ /* 0x0c0fe40007f9e0ff */
[----:B0-----:R-:W-:Y:S01]  /*b370*/  PRMT R15, R4, 0x7773, RZ ;  /* 0x00007773040f7816 */ /* 0x001fe200000000ff */
[----:B------:R-:W-:Y:S01]  /*b380*/  IMAD R4, R28, UR4, RZ ;  /* 0x000000041c047c24 */ /* 0x000fe2000f8e02ff */
[----:B------:R-:W-:Y:S01]  /*b390*/  IADD3 R2, P5, PT, R0, R23, RZ ;  /* 0x0000001700027210 */ /* 0x000fe20007fbe0ff */
[----:B------:R0:W-:Y:S01]  /*b3a0*/  @P1 STG.E.U8 desc[UR20][R10.64], R19 ;  /* 0x000000130a001986 */ /* 0x0001e2000c101114 */
[----:B------:R-:W-:-:S02]  /*b3b0*/  LEA.HI.X.SX32 R13, R13, R21, 0x1, P4 ;  /* 0x000000150d0d7211 */ /* 0x000fc400020f0eff */
[----:B------:R-:W-:Y:S02]  /*b3c0*/  ISETP.LT.AND P1, PT, R28, UR15, !P0 ;  /* 0x0000000f1c007c0c */ /* 0x000fe4000c721270 */
[----:B------:R-:W-:Y:S01]  /*b3d0*/  LEA.HI.X.SX32 R3, R0, R21, 0x1, P5 ;  /* 0x0000001500037211 */ /* 0x000fe200028f0eff */
[----:B------:R2:W-:Y:S01]  /*b3e0*/  @P2 STG.E.U8 desc[UR20][R12.64], R15 ;  /* 0x0000000f0c002986 */ /* 0x0005e2000c101114 */
[C---:B-1----:R-:W-:Y:S01]  /*b3f0*/  IADD3 R8, P4, PT, R4.reuse, R23, RZ ;  /* 0x0000001704087210 */ /* 0x042fe20007f9e0ff */
[C---:B------:R-:W-:Y:S01]  /*b400*/  IMAD R0, R27.reuse, UR4, RZ ;  /* 0x000000041b007c24 */ /* 0x040fe2000f8e02ff */
[----:B------:R-:W-:Y:S02]  /*b410*/  ISETP.LT.AND P2, PT, R27, UR15, !P0 ;  /* 0x0000000f1b007c0c */ /* 0x000fe4000c741270 */
[C---:B------:R-:W-:Y:S02]  /*b420*/  PRMT R17, R5.reuse, 0x7770, RZ ;  /* 0x0000777005117816 */ /* 0x040fe400000000ff */
[----:B------:R-:W-:Y:S01]  /*b430*/  LEA.HI.X.SX32 R9, R4, R21, 0x1, P4 ;  /* 0x0000001504097211 */ /* 0x000fe200020f0eff */
[----:B------:R-:W-:Y:S01]  /*b440*/  IMAD R4, R26, UR4, RZ ;  /* 0x000000041a047c24 */ /* 0x000fe2000f8e02ff */
[----:B0-----:R-:W-:Y:S01]  /*b450*/  PRMT R19, R5, 0x7771, RZ ;  /* 0x0000777105137816 */ /* 0x001fe200000000ff */
[----:B------:R0:W-:Y:S01]  /*b460*/  @P3 STG.E.U8 desc[UR20][R2.64], R17 ;  /* 0x0000001102003986 */ /* 0x0001e2000c101114 */
[C---:B------:R-:W-:Y:S01]  /*b470*/  IADD3 R10, P4, PT, R0.reuse, R23, RZ ;  /* 0x00000017000a7210 */ /* 0x040fe20007f9e0ff */
[----:B--2---:R-:W-:Y:S01]  /*b480*/  IMAD R12, R25, UR4, RZ ;  /* 0x00000004190c7c24 */ /* 0x004fe2000f8e02ff */
[----:B------:R-:W-:Y:S01]  /*b490*/  PRMT R13, R5, 0x7772, RZ ;  /* 0x00007772050d7816 */ /* 0x000fe200000000ff */
[----:B------:R1:W-:Y:S01]  /*b4a0*/  @P1 STG.E.U8 desc[UR20][R8.64], R19 ;  /* 0x0000001308001986 */ /* 0x0003e2000c101114 */
[----:B------:R-:W-:Y:S01]  /*b4b0*/  LEA.HI.X.SX32 R11, R0, R21, 0x1, P4 ;  /* 0x00000015000b7211 */ /* 0x000fe200020f0eff */
[----:B------:R-:W-:Y:S01]  /*b4c0*/  IMAD R0, R24, UR4, RZ ;  /* 0x0000000418007c24 */ /* 0x000fe2000f8e02ff */
[----:B------:R-:W-:-:S02]  /*b4d0*/  ISETP.LT.AND P3, PT, R26, UR15, !P0 ;  /* 0x0000000f1a007c0c */ /* 0x000fc4000c761270 */
[----:B------:R-:W-:Y:S01]  /*b4e0*/  ISETP.LT.AND P1, PT, R25, UR15, !P0 ;  /* 0x0000000f19007c0c */ /* 0x000fe2000c721270 */
[----:B------:R2:W-:Y:S01]  /*b4f0*/  @P2 STG.E.U8 desc[UR20][R10.64], R13 ;  /* 0x0000000d0a002986 */ /* 0x0005e2000c101114 */
[----:B------:R-:W-:Y:S02]  /*b500*/  ISETP.LT.AND P4, PT, R24, UR15, !P0 ;  /* 0x0000000f18007c0c */ /* 0x000fe4000c781270 */
[C---:B0-----:R-:W-:Y:S02]  /*b510*/  IADD3 R2, P5, PT, R4.reuse, R23, RZ ;  /* 0x0000001704027210 */ /* 0x041fe40007fbe0ff */
[----:B------:R-:W-:Y:S02]  /*b520*/  PRMT R15, R5, 0x7773, RZ ;  /* 0x00007773050f7816 */ /* 0x000fe400000000ff */
[----:B------:R-:W-:Y:S02]  /*b530*/  LEA.HI.X.SX32 R3, R4, R21, 0x1, P5 ;  /* 0x0000001504037211 */ /* 0x000fe400028f0eff */
[----:B------:R-:W-:-:S02]  /*b540*/  IADD3 R4, P2, PT, R12, R23, RZ ;  /* 0x000000170c047210 */ /* 0x000fc40007f5e0ff */
[----:B-1----:R-:W-:Y:S01]  /*b550*/  IADD3 R8, P5, PT, R0, R23, RZ ;  /* 0x0000001700087210 */ /* 0x002fe20007fbe0ff */
[----:B--2---:R-:W-:Y:S01]  /*b560*/  IMAD R11, R14, UR4, RZ ;  /* 0x000000040e0b7c24 */ /* 0x004fe2000f8e02ff */
[-C--:B------:R-:W-:Y:S01]  /*b570*/  LEA.HI.X.SX32 R5, R12, R21.reuse, 0x1, P2 ;  /* 0x000000150c057211 */ /* 0x080fe200010f0eff */
[----:B------:R0:W-:Y:S01]  /*b580*/  @P3 STG.E.U8 desc[UR20][R2.64], R15 ;  /* 0x0000000f02003986 */ /* 0x0001e2000c101114 */
[----:B------:R-:W-:Y:S01]  /*b590*/  PRMT R17, R6, 0x7770, RZ ;  /* 0x0000777006117816 */ /* 0x000fe200000000ff */
[----:B------:R-:W-:Y:S01]  /*b5a0*/  IMAD R13, R29, UR4, RZ ;  /* 0x000000041d0d7c24 */ /* 0x000fe2000f8e02ff */
[----:B------:R-:W-:Y:S01]  /*b5b0*/  LEA.HI.X.SX32 R9, R0, R21, 0x1, P5 ;  /* 0x0000001500097211 */ /* 0x000fe200028f0eff */
[----:B------:R-:W-:Y:S01]  /*b5c0*/  IMAD R0, R22, UR4, RZ ;  /* 0x0000000416007c24 */ /* 0x000fe2000f8e02ff */
[----:B------:R-:W-:Y:S01]  /*b5d0*/  PRMT R19, R6, 0x7771, RZ ;  /* 0x0000777106137816 */ /* 0x000fe200000000ff */
[----:B------:R1:W-:Y:S01]  /*b5e0*/  @P1 STG.E.U8 desc[UR20][R4.64], R17 ;  /* 0x0000001104001986 */ /* 0x0003e2000c101114 */
[C---:B------:R-:W-:Y:S01]  /*b5f0*/  ISETP.LT.AND P1, PT, R16.reuse, UR15, !P0 ;  /* 0x0000000f10007c0c */ /* 0x040fe2000c721270 */
[----:B------:R-:W-:Y:S01]  /*b600*/  IMAD R16, R16, UR4, RZ ;  /* 0x0000000410107c24 */ /* 0x000fe2000f8e02ff */
[----:B------:R-:W-:Y:S01]  /*b610*/  ISETP.LT.AND P5, PT, R22, UR15, !P0 ;  /* 0x0000000f16007c0c */ /* 0x000fe2000c7a1270 */
[----:B------:R2:W-:Y:S01]  /*b620*/  @P4 STG.E.U8 desc[UR20][R8.64], R19 ;  /* 0x0000001308004986 */ /* 0x0005e2000c101114 */
[----:B------:R-:W-:Y:S01]  /*b630*/  ISETP.LT.AND P4, PT, R14, UR15, !P0 ;  /* 0x0000000f0e007c0c */ /* 0x000fe2000c781270 */
[----:B0-----:R-:W-:Y:S01]  /*b640*/  IMAD R15, R18, UR4, RZ ;  /* 0x00000004120f7c24 */ /* 0x001fe2000f8e02ff */
[----:B------:R-:W-:Y:S01]  /*b650*/  IADD3 R2, P6, PT, R0, R23, RZ ;  /* 0x0000001700027210 */ /* 0x000fe20007fde0ff */
[----:B------:R-:W-:Y:S01]  /*b660*/  IMAD R14, R20, UR4, RZ ;  /* 0x00000004140e7c24 */ /* 0x000fe2000f8e02ff */
[----:B------:R-:W-:-:S02]  /*b670*/  PRMT R25, R7, 0x7772, RZ ;  /* 0x0000777207197816 */ /* 0x000fc400000000ff */
[----:B------:R-:W-:Y:S02]  /*b680*/  LEA.HI.X.SX32 R3, R0, R21, 0x1, P6 ;  /* 0x0000001500037211 */ /* 0x000fe400030f0eff */
[-C--:B-1----:R-:W-:Y:S02]  /*b690*/  IADD3 R4, P2, PT, R11, R23.reuse, RZ ;  /* 0x000000170b047210 */ /* 0x082fe40007f5e0ff */
[-C--:B------:R-:W-:Y:S02]  /*b6a0*/  IADD3 R10, P6, PT, R14, R23.reuse, RZ ;  /* 0x000000170e0a7210 */ /* 0x080fe40007fde0ff */
[----:B--2---:R-:W-:Y:S02]  /*b6b0*/  IADD3 R8, P3, PT, R13, R23, RZ ;  /* 0x000000170d087210 */ /* 0x004fe40007f7e0ff */
[----:B------:R-:W-:Y:S02]  /*b6c0*/  LEA.HI.X.SX32 R5, R11, R21, 0x1, P2 ;  /* 0x000000150b057211 */ /* 0x000fe400010f0eff */
[----:B------:R-:W-:-:S02]  /*b6d0*/  IADD3 R12, P2, PT, R15, R23, RZ ;  /* 0x000000170f0c7210 */ /* 0x000fc40007f5e0ff */
[-C--:B------:R-:W-:Y:S02]  /*b6e0*/  LEA.HI.X.SX32 R9, R13, R21.reuse, 0x1, P3 ;  /* 0x000000150d097211 */ /* 0x080fe400018f0eff */
[----:B------:R-:W-:Y:S02]  /*b6f0*/  ISETP.LT.AND P3, PT, R29, UR15, !P0 ;  /* 0x0000000f1d007c0c */ /* 0x000fe4000c761270 */
[-C--:B------:R-:W-:Y:S02]  /*b700*/  LEA.HI.X.SX32 R13, R15, R21.reuse, 0x1, P2 ;  /* 0x000000150f0d7211 */ /* 0x080fe400010f0eff */
[----:B------:R-:W-:Y:S02]  /*b710*/  ISETP.LT.AND P2, PT, R20, UR15, !P0 ;  /* 0x0000000f14007c0c */ /* 0x000fe4000c741270 */
[----:B------:R-:W-:Y:S02]  /*b720*/  LEA.HI.X.SX32 R11, R14, R21, 0x1, P6 ;  /* 0x000000150e0b7211 */ /* 0x000fe400030f0eff */
[----:B------:R-:W-:-:S02]  /*b730*/  ISETP.LT.AND P0, PT, R18, UR15, !P0 ;  /* 0x0000000f12007c0c */ /* 0x000fc4000c701270 */
[----:B------:R-:W-:Y:S02]  /*b740*/  IADD3 R14, P6, PT, R16, R23, RZ ;  /* 0x00000017100e7210 */ /* 0x000fe40007fde0ff */
[----:B------:R-:W-:Y:S02]  /*b750*/  PRMT R17, R6, 0x7772, RZ ;  /* 0x0000777206117816 */ /* 0x000fe400000000ff */
[----:B------:R-:W-:Y:S02]  /*b760*/  LEA.HI.X.SX32 R15, R16, R21, 0x1, P6 ;  /* 0x00000015100f7211 */ /* 0x000fe400030f0eff */
[----:B------:R-:W-:Y:S01]  /*b770*/  PRMT R19, R6, 0x7773, RZ ;  /* 0x0000777306137816 */ /* 0x000fe200000000ff */
[----:B------:R0:W-:Y:S01]  /*b780*/  @P5 STG.E.U8 desc[UR20][R2.64], R17 ;  /* 0x0000001102005986 */ /* 0x0001e2000c101114 */
[C---:B------:R-:W-:Y:S02]  /*b790*/  PRMT R21, R7.reuse, 0x7770, RZ ;  /* 0x0000777007157816 */ /* 0x040fe400000000ff */
[C---:B------:R-:W-:Y:S01]  /*b7a0*/  PRMT R23, R7.reuse, 0x7771, RZ ;  /* 0x0000777107177816 */ /* 0x040fe200000000ff */
[----:B------:R0:W-:Y:S01]  /*b7b0*/  @P4 STG.E.U8 desc[UR20][R4.64], R19 ;  /* 0x0000001304004986 */ /* 0x0001e2000c101114 */
[----:B------:R-:W-:-:S03]  /*b7c0*/  PRMT R7, R7, 0x7773, RZ ;  /* 0x0000777307077816 */ /* 0x000fc600000000ff */
[----:B------:R0:W-:Y:S04]  /*b7d0*/  @P3 STG.E.U8 desc[UR20][R8.64], R21 ;  /* 0x0000001508003986 */ /* 0x0001e8000c101114 */
[----:B------:R0:W-:Y:S04]  /*b7e0*/  @P2 STG.E.U8 desc[UR20][R10.64], R23 ;  /* 0x000000170a002986 */ /* 0x0001e8000c101114 */
[----:B------:R0:W-:Y:S04]  /*b7f0*/  @P0 STG.E.U8 desc[UR20][R12.64], R25 ;  /* 0x000000190c000986 */ /* 0x0001e8000c101114 */
[----:B------:R0:W-:Y:S01]  /*b800*/  @P1 STG.E.U8 desc[UR20][R14.64], R7 ;  /* 0x000000070e001986 */ /* 0x0001e2000c101114 */
[----:B------:R-:W-:Y:S06]  /*b810*/  BAR.SYNC.DEFER_BLOCKING 0x0 ;  /* 0x0000000000007b1d */ /* 0x000fec0000010000 */
[----:B------:R-:W-:Y:S05]  /*b820*/  BRA.U UP0, `(.L_x_13) ;  /* 0x00000001009c7547 */ /* 0x000fea000b800000 */
[----:B------:R-:W1:Y:S01]  /*b830*/  S2UR UR5, SR_CgaCtaId ;  /* 0x00000000000579c3 */ /* 0x000e620000008800 */
[----:B------:R-:W-:Y:S01]  /*b840*/  NOP ;  /* 0x0000000000007918 */ /* 0x000fe20000000000 */
[----:B------:R-:W-:Y:S01]  /*b850*/  UMOV UR4, 0x50 ;  /* 0x0000005000047882 */ /* 0x000fe20000000000 */
[----:B------:R-:W-:Y:S02]  /*b860*/  IMAD.U32 R0, RZ, RZ, UR8 ;  /* 0x00000008ff007e24 */ /* 0x000fe4000f8e00ff */
[----:B0-----:R-:W-:-:S03]  /*b870*/  IMAD.MOV.U32 R3, RZ, RZ, 0x1 ;  /* 0x00000001ff037424 */ /* 0x001fc600078e00ff */
[----:B------:R-:W-:-:S04]  /*b880*/  LOP3.LUT R0, R0, 0xffff, RZ, 0xc0, !PT ;  /* 0x0000ffff00007812 */ /* 0x000fc800078ec0ff */
[----:B------:R-:W-:-:S05]  /*b890*/  SHF.R.U32.HI R0, RZ, 0x5, R0 ;  /* 0x00000005ff007819 */ /* 0x000fca0000011600 */
[----:B------:R-:W-:Y:S01]  /*b8a0*/  VIADD R2, R0, 0x10 ;  /* 0x0000001000027836 */ /* 0x000fe20000000000 */
[----:B------:R-:W-:Y:S01]  /*b8b0*/  SHF.L.U32 R0, R3, R0, RZ ;  /* 0x0000000003007219 */ /* 0x000fe200000006ff */
[----:B-1----:R-:W-:-:S03]  /*b8c0*/  ULEA UR6, UR5, UR4, 0x18 ;  /* 0x0000000405067291 */ /* 0x002fc6000f8ec0ff */
[----:B------:R-:W-:-:S04]  /*b8d0*/  SHF.L.U32 R3, R3, R2, RZ ;  /* 0x0000000203037219 */ /* 0x000fc800000006ff */
[----:B------:R-:W-:Y:S02]  /*b8e0*/  LOP3.LUT R0, R3, R0, RZ, 0xfc, !PT ;  /* 0x0000000003007212 */ /* 0x000fe400078efcff */
[----:B------:R-:W0:Y:S02]  /*b8f0*/  LDS R5, [UR6] ;  /* 0x00000006ff057984 */ /* 0x000e240008000800 */
[C---:B------:R-:W-:Y:S02]  /*b900*/  LOP3.LUT R2, R0.reuse, 0xffff, RZ, 0xc0, !PT ;  /* 0x0000ffff00027812 */ /* 0x040fe400078ec0ff */
[----:B0-----:R-:W-:-:S04]  /*b910*/  LOP3.LUT R3, R0, 0xffff, R5, 0x80, !PT ;  /* 0x0000ffff00037812 */ /* 0x001fc800078e8005 */
[----:B------:R-:W-:-:S13]  /*b920*/  ISETP.NE.AND P0, PT, R3, R2, PT ;  /* 0x000000020300720c */ /* 0x000fda0003f05270 */
[----:B------:R-:W-:Y:S05]  /*b930*/  @P0 BRA `(.L_x_14) ;  /* 0x0000000000500947 */ /* 0x000fea0003800000 */
[----:B------:R-:W-:Y:S02]  /*b940*/  SHF.R.U32.HI R5, RZ, 0x10, R5 ;  /* 0x00000010ff057819 */ /* 0x000fe40000011605 */
[----:B------:R-:W-:-:S04]  /*b950*/  SHF.R.U32.HI R2, RZ, 0x10, R0 ;  /* 0x00000010ff027819 */ /* 0x000fc80000011600 */
[----:B------:R-:W-:-:S04]  /*b960*/  LOP3.LUT R5, R5, R2, RZ, 0xc0, !PT ;  /* 0x0000000205057212 */ /* 0x000fc800078ec0ff */
[----:B------:R-:W-:-:S13]  /*b970*/  ISETP.NE.AND P0, PT, R5, R2, PT ;  /* 0x000000020500720c */ /* 0x000fda0003f05270 */
[----:B------:R-:W-:Y:S05]  /*b980*/  @P0 BRA `(.L_x_15) ;  /* 0x0000000000300947 */ /* 0x000fea0003800000 */
[----:B------:R-:W-:Y:S01]  /*b990*/  R2UR UR4, R0 ;  /* 0x00000000000472ca */ /* 0x000fe200000e0000 */
[----:B------:R-:W-:Y:S01]  /*b9a0*/  VOTEU.ANY UR5, UPT, PT ;  /* 0x0000000000057886 */ /* 0x000fe200038e0100 */
[----:B------:R-:W0:Y:S01]  /*b9b0*/  S2R R0, SR_LANEID ;  /* 0x0000000000007919 */ /* 0x000e220000000000 */
[----:B------:R-:W-:-:S10]  /*b9c0*/  UFLO.U32 UR5, UR5 ;  /* 0x00000005000572bd */ /* 0x000fd400080e0000 */
[----:B------:R-:W-:-:S06]  /*b9d0*/  ULOP3.LUT UR4, URZ, UR4, URZ, 0x33, !UPT ;  /* 0x00000004ff047292 */ /* 0x000fcc000f8e33ff */
[----:B------:R-:W-:-:S04]  /*b9e0*/  IMAD.U32 R2, RZ, RZ, UR4 ;  /* 0x00000004ff027e24 */ /* 0x000fc8000f8e00ff */
[----:B------:R-:W1:Y:S02]  /*b9f0*/  REDUX UR7, R2 ;  /* 0x00000000020773c4 */ /* 0x000e640000000000 */
[----:B------:R2:W-:Y:S01]  /*ba00*/  UTCATOMSWS.AND URZ, UR4 ;  /* 0x0000000400ff79e3 */ /* 0x0005e20008000000 */
[----:B0-----:R-:W-:Y:S01]  /*ba10*/  ISETP.EQ.U32.AND P0, PT, R0, UR5, PT ;  /* 0x0000000500007c0c */ /* 0x001fe2000bf02070 */
[----:B-1----:R-:W-:-:S12]  /*ba20*/  IMAD.U32 R0, RZ, RZ, UR7 ;  /* 0x00000007ff007e24 */ /* 0x002fd8000f8e00ff */
[----:B------:R2:W-:Y:S01]  /*ba30*/  @P0 ATOMS.AND RZ, [UR6], R0 ;  /* 0x00000000ffff098c */ /* 0x0005e2000a800006 */
[----:B------:R-:W-:Y:S05]  /*ba40*/  BRA `(.L_x_13) ;  /* 0x0000000000147947 */ /* 0x000fea0003800000 */
.L_x_15:
[----:B------:R-:W-:-:S07]  /*ba50*/  MOV R2, 0xba70 ;  /* 0x0000ba7000027802 */ /* 0x000fce0000000f00 */
[----:B------:R-:W-:Y:S05]  /*ba60*/  CALL.REL.NOINC `($__internal_0_$__cuda_sm10x_tcgen05_guardrail_trap_col_being_dealloced_not_returned_by_alloc) ;  /* 0x00000000002c7944 */ /* 0x000fea0003c00000 */
[----:B------:R-:W-:Y:S05]  /*ba70*/  BRA `(.L_x_13) ;  /* 0x0000000000087947 */ /* 0x000fea0003800000 */
.L_x_14:
[----:B------:R-:W-:-:S07]  /*ba80*/  MOV R2, 0xbaa0 ;  /* 0x0000baa000027802 */ /* 0x000fce0000000f00 */
[----:B------:R-:W-:Y:S05]  /*ba90*/  CALL.REL.NOINC `($__internal_2_$__cuda_sm10x_tcgen05_guardrail_trap_unallocated_columns_being_dealloced) ;  /* 0x0000000000387944 */ /* 0x000fea0003c00000 */
.L_x_13:
[----:B------:R-:W-:Y:S01]  /*baa0*/  NOP ;  /* 0x0000000000007918 */ /* 0x000fe20000000000 */
[----:B--2---:R-:W-:Y:S05]  /*bab0*/  EXIT ;  /* 0x000000000000794d */ /* 0x004fea0003800000 */
.L_x_8:
[----:B------:R-:W0:Y:S02]  /*bac0*/  SYNCS.PHASECHK.TRANS64.TRYWAIT P1, [UR6], R119 ;  /* 0x00000077ff0075a7 */ /* 0x000e240008021106 */
[----:B0-----:R-:W-:Y:S05]  /*bad0*/  @!P1 BRA `(.L_x_8) ;  /* 0xfffffffc00f89947 */ /* 0x001fea000383ffff */
[----:B------:R-:W-:Y:S05]  /*bae0*/  BRA `(.L_x_16) ;  /* 0xffffffbc004c7947 */ /* 0x000fea000383ffff */
.L_x_12:
[----:B------:R-:W1:Y:S02]  /*baf0*/  SYNCS.PHASECHK.TRANS64.TRYWAIT P0, [UR6], R0 ;  /* 0x00000000ff0075a7 */ /* 0x000e640008001106 */
[----:B-1----:R-:W-:Y:S05]  /*bb00*/  @!P0 BRA `(.L_x_12) ;  /* 0xfffffffc00f88947 */ /* 0x002fea000383ffff */
[----:B------:R-:W-:Y:S05]  /*bb10*/  BRA `(.L_x_11) ;  /* 0xfffffff0002c7947 */ /* 0x000fea000383ffff */
        .weak           $__internal_0_$__cuda_sm10x_tcgen05_guardrail_trap_col_being_dealloced_not_returned_by_alloc
        .type           $__internal_0_$__cuda_sm10x_tcgen05_guardrail_trap_col_being_dealloced_not_returned_by_alloc,@function
        .size           $__internal_0_$__cuda_sm10x_tcgen05_guardrail_trap_col_being_dealloced_not_returned_by_alloc,($__internal_1_$__cuda_sm10x_tcgen05_guardrail_trap_phase_invalid_during_alloc - $__internal_0_$__cuda_sm10x_tcgen05_guardrail_trap_col_being_dealloced_not_returned_by_alloc)
$__internal_0_$__cuda_sm10x_tcgen05_guardrail_trap_col_being_dealloced_not_returned_by_alloc:
[----:B------:R-:W-:Y:S05]  /*bb20*/  BPT.TRAP 0x1 ;  /* 0x000000040000795c */ /* 0x000fea0000300000 */
[----:B------:R-:W-:-:S04]  /*bb30*/  IMAD.MOV.U32 R3, RZ, RZ, 0x0 ;  /* 0x00000000ff037424 */ /* 0x000fc800078e00ff */
[----:B------:R-:W-:Y:S05]  /*bb40*/  RET.REL.NODEC R2 `(matmul_kernel) ;  /* 0xffffff44022c7950 */ /* 0x000fea0003c3ffff */
        .weak           $__internal_1_$__cuda_sm10x_tcgen05_guardrail_trap_phase_invalid_during_alloc
        .type           $__internal_1_$__cuda_sm10x_tcgen05_guardrail_trap_phase_invalid_during_alloc,@function
        .size           $__internal_1_$__cuda_sm10x_tcgen05_guardrail_trap_phase_invalid_during_alloc,($__internal_2_$__cuda_sm10x_tcgen05_guardrail_trap_unallocated_columns_being_dealloced - $__internal_1_$__cuda_sm10x_tcgen05_guardrail_trap_phase_invalid_during_alloc)
$__internal_1_$__cuda_sm10x_tcgen05_guardrail_trap_phase_invalid_during_alloc:
[----:B------:R-:W-:Y:S05]  /*bb50*/  BPT.TRAP 0x1 ;  /* 0x000000040000795c */ /* 0x000fea0000300000 */
[----:B------:R-:W-:-:S04]  /*bb60*/  IMAD.MOV.U32 R3, RZ, RZ, 0x0 ;  /* 0x00000000ff037424 */ /* 0x000fc800078e00ff */
[----:B------:R-:W-:Y:S05]  /*bb70*/  RET.REL.NODEC R2 `(matmul_kernel) ;  /* 0xffffff4402207950 */ /* 0x000fea0003c3ffff */
        .weak           $__internal_2_$__cuda_sm10x_tcgen05_guardrail_trap_unallocated_columns_being_dealloced
        .type           $__internal_2_$__cuda_sm10x_tcgen05_guardrail_trap_unallocated_columns_being_dealloced,@function
        .size           $__internal_2_$__cuda_sm10x_tcgen05_guardrail_trap_unallocated_columns_being_dealloced,(.L_x_20 - $__internal_2_$__cuda_sm10x_tcgen05_guardrail_trap_unallocated_columns_being_dealloced)
$__internal_2_$__cuda_sm10x_tcgen05_guardrail_trap_unallocated_columns_being_dealloced:
[----:B------:R-:W-:Y:S05]  /*bb80*/  BPT.TRAP 0x1 ;  /* 0x000000040000795c */ /* 0x000fea0000300000 */
[----:B------:R-:W-:-:S04]  /*bb90*/  IMAD.MOV.U32 R3, RZ, RZ, 0x0 ;  /* 0x00000000ff037424 */ /* 0x000fc800078e00ff */
[----:B------:R-:W-:Y:S05]  /*bba0*/  RET.REL.NODEC R2 `(matmul_kernel) ;  /* 0xffffff4402147950 */ /* 0x000fea0003c3ffff */
.L_x_17:
[----:B------:R-:W-:-:S00]  /*bbb0*/  BRA `(.L_x_17) ;  /* 0xfffffffc00fc7947 */ /* 0x000fc0000383ffff */
[----:B------:R-:W-:-:S00]  /*bbc0*/  NOP ;  /* 0x0000000000007918 */ /* 0x000fc00000000000 */
        /* <DEDUP_REMOVED lines=11> */
.L_x_20:


//--------------------- .nv.shared.matmul_kernel  --------------------------
	.section	.nv.shared.matmul_kernel,"aw",@nobits
	.sectionflags	@""
	.align	16
	.zero		1024


//--------------------- .nv.shared.reserved.0     --------------------------
	.section	.nv.shared.reserved.0,"aw",@nobits
	.align	8
	.weak		__nv_reservedSMEM_offset_0_alias
	.size		__nv_reservedSMEM_offset_0_alias, 0, 64
	.other		__nv_reservedSMEM_offset_0_alias,@"STO_CUDA_RESERVED_SHARED STV_DEFAULT"
__nv_reservedSMEM_offset_0_alias:
	.zero		0
.nv.shared.reserved.0:
	.zero		64
	.weak		__nv_reservedSMEM_allocation_phase
	.type		__nv_reservedSMEM_allocation_phase,@object
	.size		__nv_reservedSMEM_allocation_phase,(.L_0 - __nv_reservedSMEM_allocation_phase)
__nv_reservedSMEM_allocation_phase:
	.zero		1
.L_0:
	.zero		7
	.weak		__nv_reservedSMEM_devtool_atexit_pc
	.type		__nv_reservedSMEM_devtool_atexit_pc,@object
	.size		__nv_reservedSMEM_devtool_atexit_pc,(__nv_reservedSMEM_allocation_mask - __nv_reservedSMEM_devtool_atexit_pc)
__nv_reservedSMEM_devtool_atexit_pc:
	.zero		8
	.weak		__nv_reservedSMEM_allocation_mask
	.type		__nv_reservedSMEM_allocation_mask,@object
	.size		__nv_reservedSMEM_allocation_mask,(.L_2 - __nv_reservedSMEM_allocation_mask)
__nv_reservedSMEM_allocation_mask:
	.zero		4
.L_2:


//--------------------- .nv.constant0.matmul_kernel --------------------------
	.section	.nv.constant0.matmul_kernel,"a",@progbits
	.sectionflags	@""
	.align	4
.nv.constant0.matmul_kernel:
	.zero		976


//--------------------- SYMBOLS --------------------------

	.type		.nv.reservedSmem.offset0,@object
	.size		.nv.reservedSmem.offset0,0x4
	.type		.nv.reservedSmem.cap,@object
	.size		.nv.reservedSmem.cap,0x4
